// auto-generated by cutlass_sweep.gemm — config: {"arch": "sm_100", "cluster_m": 1, "cluster_n": 2, "dtype": "bf16", "stages": 3, "tile_k": 64, "tile_m": 64, "tile_n": 256}
#include "cutlass/cutlass.h"
#include "cutlass/gemm/collective/collective_builder.hpp"
#include "cutlass/gemm/device/gemm_universal_adapter.h"
#include "cutlass/gemm/kernel/gemm_universal.hpp"
#include "cutlass/epilogue/collective/collective_builder.hpp"

using ElemA = cutlass::bfloat16_t;
using ElemB = cutlass::bfloat16_t;
using ElemCD = cutlass::bfloat16_t;
using Acc  = float;
using TileShape    = cute::Shape<cute::_64, cute::_256, cute::_64>;
using ClusterShape = cute::Shape<cute::_1, cute::_2, cute::_1>;

using CollectiveEpilogue = typename cutlass::epilogue::collective::CollectiveBuilder<
    cutlass::arch::Sm100, cutlass::arch::OpClassTensorOp,
    TileShape, ClusterShape,
    cutlass::epilogue::collective::EpilogueTileAuto,
    Acc, Acc,
    ElemCD, cutlass::layout::RowMajor, 128 / cutlass::sizeof_bits<ElemCD>::value,
    ElemCD, cutlass::layout::RowMajor, 128 / cutlass::sizeof_bits<ElemCD>::value,
    cutlass::epilogue::collective::EpilogueScheduleAuto
  >::CollectiveOp;

using CollectiveMainloop = typename cutlass::gemm::collective::CollectiveBuilder<
    cutlass::arch::Sm100, cutlass::arch::OpClassTensorOp,
    ElemA, cutlass::layout::RowMajor, 128 / cutlass::sizeof_bits<ElemA>::value,
    ElemB, cutlass::layout::ColumnMajor, 128 / cutlass::sizeof_bits<ElemB>::value,
    Acc,
    TileShape, ClusterShape,
    cutlass::gemm::collective::StageCount<3>,
    cutlass::gemm::collective::KernelScheduleAuto
  >::CollectiveOp;

using GemmKernel = cutlass::gemm::kernel::GemmUniversal<
    cute::Shape<int,int,int,int>,
    CollectiveMainloop,
    CollectiveEpilogue
>;
using Gemm = cutlass::gemm::device::GemmUniversalAdapter<GemmKernel>;

// Force the device kernel symbol into the cubin without needing a host main.
auto* _anchor = &cutlass::device_kernel<GemmKernel>;


// ===== COMPILED SASS (sm_100a) =====

	.target	sm_100a

	.elftype	@"ET_EXEC"


//--------------------- .note.nv.tkinfo           --------------------------
	.section	.note.nv.tkinfo,"",@"SHT_NOTE"
	.sectionflags	@"SHF_NOTE_NV_TKINFO"
	.tkinfo
        /*0018*/ 	.word	0x00000002
        /*0030*/ 	.string	""
        /*0030*/ 	.string	"ptxas"
        /*0030*/ 	.string	"Cuda compilation tools, release 13.0, V13.0.88"
        /*0030*/ 	.string	"Build cuda_13.0.r13.0/compiler.36424714_0"
        /*0030*/ 	.string	"-arch sm_100a -m 64 "



//--------------------- .note.nv.cuinfo           --------------------------
	.section	.note.nv.cuinfo,"",@"SHT_NOTE"
	.sectionflags	@"SHF_NOTE_NV_CUINFO"
        /*0018*/ 	.short	0x0002
        /*001a*/ 	.short	0x0064
        /*001c*/ 	.short	0x0082
	.zero		2


//--------------------- .nv.info                  --------------------------
	.section	.nv.info,"",@"SHT_CUDA_INFO"
	.align	4


	//----- nvinfo : EIATTR_REGCOUNT
	.align		4
        /*0000*/ 	.byte	0x04, 0x2f
        /*0002*/ 	.short	(.L_19 - .L_18)
	.align		4
.L_18:
        /*0004*/ 	.word	index@(_ZN7cutlass13device_kernelINS_4gemm6kernel13GemmUniversalIN4cute5tupleIJiiiiEEENS1_10collective13CollectiveMmaINS1_35MainloopSm100TmaUmmaWarpSpecializedILi3ELi2ELi4ENS5_IJNS4_1CILi1EEENSA_ILi2EEESB_EEEEENS5_IJNSA_ILi64EEENSA_ILi256EEESF_EEENS_10bfloat16_tENS5_IJlSB_lEEESI_SJ_NS4_8TiledMMAINS4_8MMA_AtomIJNS4_20SM100_MMA_F16BF16_SSISI_SI_fLi64ELi256ELNS4_4UMMA5MajorE0ELSO_0ELNSN_7ScaleInE0ELSP_0EEEEEENS4_6LayoutINS5_IJSB_SB_SB_EEENS5_IJNSA_ILi0EEESU_SU_EEEEENS5_IJNS4_10UnderscoreESX_SX_EEEEENS4_23SM90_TMA_LOAD_MULTICASTENS4_14ComposedLayoutINS4_7SwizzleILi3ELi4ELi3EEENS4_18smem_ptr_flag_bitsILi16EEENSS_INS5_IJNSA_ILi8EEESF_EEENS5_IJSF_SB_EEEEEEEvNS4_8identityENS4_13SM90_TMA_LOADES1A_vS1B_EENS_8epilogue10collective18CollectiveEpilogueINS1E_23Sm100TmaWarpSpecializedILi4ELi2ELi32ELb1ELb0EEEJSH_NS5_IJNSS_ISF_SB_EES1J_EEESI_SJ_SI_SJ_NS1E_6fusion15FusionCallbacksIS1I_NS1L_17LinearCombinationISI_fSI_fLNS_15FloatRoundStyleE2EEESH_S1K_JEEENS4_5SM1004TMEM4LOAD26SM100_TMEM_LOAD_16dp256b8xES1C_S1A_NS4_17SM75_U32x4_LDSM_NENS4_14SM90_TMA_STOREES1A_NS4_17SM90_U32x4_STSM_NENS4_39AutoVectorizingCopyWithAssumedAlignmentILi128EEEEEEvvEEEEvNT_6ParamsE)
        /*0008*/ 	.word	0x0000007a


	//----- nvinfo : EIATTR_FRAME_SIZE
	.align		4
.L_19:
        /*000c*/ 	.byte	0x04, 0x11
        /*000e*/ 	.short	(.L_21 - .L_20)
	.align		4
.L_20:
        /*0010*/ 	.word	index@($__internal_2_$__cuda_sm10x_tcgen05_guardrail_trap_unallocated_columns_being_dealloced)
        /*0014*/ 	.word	0x00000000


	//----- nvinfo : EIATTR_FRAME_SIZE
	.align		4
.L_21:
        /*0018*/ 	.byte	0x04, 0x11
        /*001a*/ 	.short	(.L_23 - .L_22)
	.align		4
.L_22:
        /*001c*/ 	.word	index@($__internal_1_$__cuda_sm10x_tcgen05_guardrail_trap_phase_invalid_during_alloc)
        /*0020*/ 	.word	0x00000000


	//----- nvinfo : EIATTR_FRAME_SIZE
	.align		4
.L_23:
        /*0024*/ 	.byte	0x04, 0x11
        /*0026*/ 	.short	(.L_25 - .L_24)
	.align		4
.L_24:
        /*0028*/ 	.word	index@($__internal_0_$__cuda_sm10x_tcgen05_guardrail_trap_col_being_dealloced_not_returned_by_alloc)
        /*002c*/ 	.word	0x00000000


	//----- nvinfo : EIATTR_FRAME_SIZE
	.align		4
.L_25:
        /*0030*/ 	.byte	0x04, 0x11
        /*0032*/ 	.short	(.L_27 - .L_26)
	.align		4
.L_26:
        /*0034*/ 	.word	index@(_ZN7cutlass13device_kernelINS_4gemm6kernel13GemmUniversalIN4cute5tupleIJiiiiEEENS1_10collective13CollectiveMmaINS1_35MainloopSm100TmaUmmaWarpSpecializedILi3ELi2ELi4ENS5_IJNS4_1CILi1EEENSA_ILi2EEESB_EEEEENS5_IJNSA_ILi64EEENSA_ILi256EEESF_EEENS_10bfloat16_tENS5_IJlSB_lEEESI_SJ_NS4_8TiledMMAINS4_8MMA_AtomIJNS4_20SM100_MMA_F16BF16_SSISI_SI_fLi64ELi256ELNS4_4UMMA5MajorE0ELSO_0ELNSN_7ScaleInE0ELSP_0EEEEEENS4_6LayoutINS5_IJSB_SB_SB_EEENS5_IJNSA_ILi0EEESU_SU_EEEEENS5_IJNS4_10UnderscoreESX_SX_EEEEENS4_23SM90_TMA_LOAD_MULTICASTENS4_14ComposedLayoutINS4_7SwizzleILi3ELi4ELi3EEENS4_18smem_ptr_flag_bitsILi16EEENSS_INS5_IJNSA_ILi8EEESF_EEENS5_IJSF_SB_EEEEEEEvNS4_8identityENS4_13SM90_TMA_LOADES1A_vS1B_EENS_8epilogue10collective18CollectiveEpilogueINS1E_23Sm100TmaWarpSpecializedILi4ELi2ELi32ELb1ELb0EEEJSH_NS5_IJNSS_ISF_SB_EES1J_EEESI_SJ_SI_SJ_NS1E_6fusion15FusionCallbacksIS1I_NS1L_17LinearCombinationISI_fSI_fLNS_15FloatRoundStyleE2EEESH_S1K_JEEENS4_5SM1004TMEM4LOAD26SM100_TMEM_LOAD_16dp256b8xES1C_S1A_NS4_17SM75_U32x4_LDSM_NENS4_14SM90_TMA_STOREES1A_NS4_17SM90_U32x4_STSM_NENS4_39AutoVectorizingCopyWithAssumedAlignmentILi128EEEEEEvvEEEEvNT_6ParamsE)
        /*0038*/ 	.word	0x00000000


	//----- nvinfo : EIATTR_MIN_STACK_SIZE
	.align		4
.L_27:
        /*003c*/ 	.byte	0x04, 0x12
        /*003e*/ 	.short	(.L_29 - .L_28)
	.align		4
.L_28:
        /*0040*/ 	.word	index@(_ZN7cutlass13device_kernelINS_4gemm6kernel13GemmUniversalIN4cute5tupleIJiiiiEEENS1_10collective13CollectiveMmaINS1_35MainloopSm100TmaUmmaWarpSpecializedILi3ELi2ELi4ENS5_IJNS4_1CILi1EEENSA_ILi2EEESB_EEEEENS5_IJNSA_ILi64EEENSA_ILi256EEESF_EEENS_10bfloat16_tENS5_IJlSB_lEEESI_SJ_NS4_8TiledMMAINS4_8MMA_AtomIJNS4_20SM100_MMA_F16BF16_SSISI_SI_fLi64ELi256ELNS4_4UMMA5MajorE0ELSO_0ELNSN_7ScaleInE0ELSP_0EEEEEENS4_6LayoutINS5_IJSB_SB_SB_EEENS5_IJNSA_ILi0EEESU_SU_EEEEENS5_IJNS4_10UnderscoreESX_SX_EEEEENS4_23SM90_TMA_LOAD_MULTICASTENS4_14ComposedLayoutINS4_7SwizzleILi3ELi4ELi3EEENS4_18smem_ptr_flag_bitsILi16EEENSS_INS5_IJNSA_ILi8EEESF_EEENS5_IJSF_SB_EEEEEEEvNS4_8identityENS4_13SM90_TMA_LOADES1A_vS1B_EENS_8epilogue10collective18CollectiveEpilogueINS1E_23Sm100TmaWarpSpecializedILi4ELi2ELi32ELb1ELb0EEEJSH_NS5_IJNSS_ISF_SB_EES1J_EEESI_SJ_SI_SJ_NS1E_6fusion15FusionCallbacksIS1I_NS1L_17LinearCombinationISI_fSI_fLNS_15FloatRoundStyleE2EEESH_S1K_JEEENS4_5SM1004TMEM4LOAD26SM100_TMEM_LOAD_16dp256b8xES1C_S1A_NS4_17SM75_U32x4_LDSM_NENS4_14SM90_TMA_STOREES1A_NS4_17SM90_U32x4_STSM_NENS4_39AutoVectorizingCopyWithAssumedAlignmentILi128EEEEEEvvEEEEvNT_6ParamsE)
        /*0044*/ 	.word	0x00000000
.L_29:


//--------------------- .nv.compat                --------------------------
	.section	.nv.compat,"",@"SHT_CUDA_COMPAT_INFO"
	.align	4
        /*0000*/ 	.byte	0x02, 0x09, 0x01, 0x00, 0x02, 0x02, 0x02, 0x00, 0x02, 0x05, 0x05, 0x00, 0x03, 0x07, 0x01, 0x01
        /*0010*/ 	.byte	0x02, 0x03, 0x01, 0x00, 0x02, 0x06, 0x01, 0x00, 0x04, 0x0b, 0x08, 0x00, 0x09, 0x00, 0x00, 0x00
        /*0020*/ 	.byte	0x00, 0x00, 0x00, 0x00


//--------------------- .nv.info._ZN7cutlass13device_kernelINS_4gemm6kernel13GemmUniversalIN4cute5tupleIJiiiiEEENS1_10collective13CollectiveMmaINS1_35MainloopSm100TmaUmmaWarpSpecializedILi3ELi2ELi4ENS5_IJNS4_1CILi1EEENSA_ILi2EEESB_EEEEENS5_IJNSA_ILi64EEENSA_ILi256EEESF_EEENS_10bfloat16_tENS5_IJlSB_lEEESI_SJ_NS4_8TiledMMAINS4_8MMA_AtomIJNS4_20SM100_MMA_F16BF16_SSISI_SI_fLi64ELi256ELNS4_4UMMA5MajorE0ELSO_0ELNSN_7ScaleInE0ELSP_0EEEEEENS4_6LayoutINS5_IJSB_SB_SB_EEENS5_IJNSA_ILi0EEESU_SU_EEEEENS5_IJNS4_10UnderscoreESX_SX_EEEEENS4_23SM90_TMA_LOAD_MULTICASTENS4_14ComposedLayoutINS4_7SwizzleILi3ELi4ELi3EEENS4_18smem_ptr_flag_bitsILi16EEENSS_INS5_IJNSA_ILi8EEESF_EEENS5_IJSF_SB_EEEEEEEvNS4_8identityENS4_13SM90_TMA_LOADES1A_vS1B_EENS_8epilogue10collective18CollectiveEpilogueINS1E_23Sm100TmaWarpSpecializedILi4ELi2ELi32ELb1ELb0EEEJSH_NS5_IJNSS_ISF_SB_EES1J_EEESI_SJ_SI_SJ_NS1E_6fusion15FusionCallbacksIS1I_NS1L_17LinearCombinationISI_fSI_fLNS_15FloatRoundStyleE2EEESH_S1K_JEEENS4_5SM1004TMEM4LOAD26SM100_TMEM_LOAD_16dp256b8xES1C_S1A_NS4_17SM75_U32x4_LDSM_NENS4_14SM90_TMA_STOREES1A_NS4_17SM90_U32x4_STSM_NENS4_39AutoVectorizingCopyWithAssumedAlignmentILi128EEEEEEvvEEEEvNT_6ParamsE --------------------------
	.section	.nv.info._ZN7cutlass13device_kernelINS_4gemm6kernel13GemmUniversalIN4cute5tupleIJiiiiEEENS1_10collective13CollectiveMmaINS1_35MainloopSm100TmaUmmaWarpSpecializedILi3ELi2ELi4ENS5_IJNS4_1CILi1EEENSA_ILi2EEESB_EEEEENS5_IJNSA_ILi64EEENSA_ILi256EEESF_EEENS_10bfloat16_tENS5_IJlSB_lEEESI_SJ_NS4_8TiledMMAINS4_8MMA_AtomIJNS4_20SM100_MMA_F16BF16_SSISI_SI_fLi64ELi256ELNS4_4UMMA5MajorE0ELSO_0ELNSN_7ScaleInE0ELSP_0EEEEEENS4_6LayoutINS5_IJSB_SB_SB_EEENS5_IJNSA_ILi0EEESU_SU_EEEEENS5_IJNS4_10UnderscoreESX_SX_EEEEENS4_23SM90_TMA_LOAD_MULTICASTENS4_14ComposedLayoutINS4_7SwizzleILi3ELi4ELi3EEENS4_18smem_ptr_flag_bitsILi16EEENSS_INS5_IJNSA_ILi8EEESF_EEENS5_IJSF_SB_EEEEEEEvNS4_8identityENS4_13SM90_TMA_LOADES1A_vS1B_EENS_8epilogue10collective18CollectiveEpilogueINS1E_23Sm100TmaWarpSpecializedILi4ELi2ELi32ELb1ELb0EEEJSH_NS5_IJNSS_ISF_SB_EES1J_EEESI_SJ_SI_SJ_NS1E_6fusion15FusionCallbacksIS1I_NS1L_17LinearCombinationISI_fSI_fLNS_15FloatRoundStyleE2EEESH_S1K_JEEENS4_5SM1004TMEM4LOAD26SM100_TMEM_LOAD_16dp256b8xES1C_S1A_NS4_17SM75_U32x4_LDSM_NENS4_14SM90_TMA_STOREES1A_NS4_17SM90_U32x4_STSM_NENS4_39AutoVectorizingCopyWithAssumedAlignmentILi128EEEEEEvvEEEEvNT_6ParamsE,"",@"SHT_CUDA_INFO"
	.sectionflags	@""
	.align	4


	//----- nvinfo : EIATTR_CUDA_API_VERSION
	.align		4
        /*0000*/ 	.byte	0x04, 0x37
        /*0002*/ 	.short	(.L_31 - .L_30)
.L_30:
        /*0004*/ 	.word	0x00000082


	//----- nvinfo : EIATTR_KPARAM_INFO
	.align		4
.L_31:
        /*0008*/ 	.byte	0x04, 0x17
        /*000a*/ 	.short	(.L_33 - .L_32)
.L_32:
        /*000c*/ 	.word	0x00000000
        /*0010*/ 	.short	0x0000
        /*0012*/ 	.short	0x0000
        /*0014*/ 	.byte	0x00, 0xf0, 0x01, 0x20


	//----- nvinfo : EIATTR_AT_ENTRY_FRAGMENTS
	.align		4
.L_33:
        /*0018*/ 	.byte	0x04, 0x4f
        /*001a*/ 	.short	(.L_35 - .L_34)


	//   ....[0]....
.L_34:
        /*001c*/ 	.word	0x00000006


	//----- nvinfo : EIATTR_RESERVED_SMEM_USED
	.align		4
.L_35:
        /*0020*/ 	.byte	0x01, 0x41
	.zero		2


	//----- nvinfo : EIATTR_SPARSE_MMA_MASK
	.align		4
        /*0024*/ 	.byte	0x03, 0x50
        /*0026*/ 	.short	0x0000


	//----- nvinfo : EIATTR_TCGEN05_1CTA_USED
	.align		4
        /*0028*/ 	.byte	0x01, 0x51
	.zero		2


	//----- nvinfo : EIATTR_MAXREG_COUNT
	.align		4
        /*002c*/ 	.byte	0x03, 0x1b
        /*002e*/ 	.short	0x00ff


	//----- nvinfo : EIATTR_NUM_BARRIERS
	.align		4
        /*0030*/ 	.byte	0x02, 0x4c
        /*0032*/ 	.byte	0x07
	.zero		1


	//----- nvinfo : EIATTR_EXTERNS
	.align		4
        /*0034*/ 	.byte	0x04, 0x0f
        /*0036*/ 	.short	(.L_37 - .L_36)


	//   ....[0]....
	.align		4
.L_36:
        /*0038*/ 	.word	index@(__assertfail)


	//----- nvinfo : EIATTR_MERCURY_ISA_VERSION
	.align		4
.L_37:
        /*003c*/ 	.byte	0x03, 0x5f
        /*003e*/ 	.short	0x0101


	//----- nvinfo : EIATTR_INT_WARP_WIDE_INSTR_OFFSETS
	.align		4
        /*0040*/ 	.byte	0x04, 0x31
        /*0042*/ 	.short	(.L_39 - .L_38)


	//   ....[0]....
.L_38:
        /*0044*/ 	.word	0x00003c90


	//   ....[1]....
        /*0048*/ 	.word	0x00003cb0


	//   ....[2]....
        /*004c*/ 	.word	0x00003ce0


	//   ....[3]....
        /*0050*/ 	.word	0x00004860


	//   ....[4]....
        /*0054*/ 	.word	0x000048d0


	//   ....[5]....
        /*0058*/ 	.word	0x000049a0


	//   ....[6]....
        /*005c*/ 	.word	0x00004a20


	//   ....[7]....
        /*0060*/ 	.word	0x00004b10


	//   ....[8]....
        /*0064*/ 	.word	0x00004b90


	//   ....[9]....
        /*0068*/ 	.word	0x00004c70


	//   ....[10]....
        /*006c*/ 	.word	0x00004d20


	//----- nvinfo : EIATTR_COOP_GROUP_MASK_REGIDS
	.align		4
.L_39:
        /*0070*/ 	.byte	0x04, 0x29
        /*0072*/ 	.short	(.L_41 - .L_40)


	//   ....[0]....
.L_40:
        /*0074*/ 	.word	0xffffffff


	//   ....[1]....
        /*0078*/ 	.word	0xffffffff


	//   ....[2]....
        /*007c*/ 	.word	0xffffffff


	//   ....[3]....
        /*0080*/ 	.word	0xffffffff


	//   ....[4]....
        /*0084*/ 	.word	0xffffffff


	//   ....[5]....
        /*0088*/ 	.word	0xffffffff


	//   ....[6]....
        /*008c*/ 	.word	0xffffffff


	//   ....[7]....
        /*0090*/ 	.word	0xffffffff


	//   ....[8]....
        /*0094*/ 	.word	0xffffffff


	//   ....[9]....
        /*0098*/ 	.word	0xffffffff


	//   ....[10]....
        /*009c*/ 	.word	0xffffffff


	//   ....[11]....
        /*00a0*/ 	.word	0xffffffff


	//   ....[12]....
        /*00a4*/ 	.word	0xffffffff


	//   ....[13]....
        /*00a8*/ 	.word	0xffffffff


	//----- nvinfo : EIATTR_COOP_GROUP_INSTR_OFFSETS
	.align		4
.L_41:
        /*00ac*/ 	.byte	0x04, 0x28
        /*00ae*/ 	.short	(.L_43 - .L_42)


	//   ....[0]....
.L_42:
        /*00b0*/ 	.word	0x00000080


	//   ....[1]....
        /*00b4*/ 	.word	0x000004f0


	//   ....[2]....
        /*00b8*/ 	.word	0x00000680


	//   ....[3]....
        /*00bc*/ 	.word	0x00000820


	//   ....[4]....
        /*00c0*/ 	.word	0x00000920


	//   ....[5]....
        /*00c4*/ 	.word	0x00000a90


	//   ....[6]....
        /*00c8*/ 	.word	0x00000c30


	//   ....[7]....
        /*00cc*/ 	.word	0x00000de0


	//   ....[8]....
        /*00d0*/ 	.word	0x00002020


	//   ....[9]....
        /*00d4*/ 	.word	0x00002e80


	//   ....[10]....
        /*00d8*/ 	.word	0x00003090


	//   ....[11]....
        /*00dc*/ 	.word	0x000030c0


	//   ....[12]....
        /*00e0*/ 	.word	0x00003b70


	//   ....[13]....
        /*00e4*/ 	.word	0x00003da0


	//----- nvinfo : EIATTR_VRC_CTA_INIT_COUNT
	.align		4
.L_43:
        /*00e8*/ 	.byte	0x02, 0x4a
        /*00ea*/ 	.byte	0x80
	.zero		1


	//----- nvinfo : EIATTR_SYSCALL_OFFSETS
	.align		4
        /*00ec*/ 	.byte	0x04, 0x46
        /*00ee*/ 	.short	(.L_45 - .L_44)


	//   ....[0]....
.L_44:
        /*00f0*/ 	.word	0x000059b0


	//   ....[1]....
        /*00f4*/ 	.word	0x00005aa0


	//   ....[2]....
        /*00f8*/ 	.word	0x00006310


	//   ....[3]....
        /*00fc*/ 	.word	0x00006fd0


	//   ....[4]....
        /*0100*/ 	.word	0x00007c40


	//   ....[5]....
        /*0104*/ 	.word	0x000088a0


	//----- nvinfo : EIATTR_MBARRIER_INSTR_OFFSETS
	.align		4
.L_45:
        /*0108*/ 	.byte	0x04, 0x39
        /*010a*/ 	.short	(.L_47 - .L_46)


	//   ....[0]....
.L_46:
        /*010c*/ 	.word	0x00000610
        /*0110*/ 	.word	0x000000ff
        /*0114*/ 	.word	0x00000000
        /*0118*/ 	.short	0x0100
        /*011a*/ 	.byte	0x04
	.zero		1


	//   ....[1]....
        /*011c*/ 	.word	0x00000620
        /*0120*/ 	.word	0x000000ff
        /*0124*/ 	.word	0x00000018
        /*0128*/ 	.short	0x0100
        /*012a*/ 	.byte	0x04
	.zero		1


	//   ....[2]....
        /*012c*/ 	.word	0x00000630
        /*0130*/ 	.word	0x000000ff
        /*0134*/ 	.word	0x00000008
        /*0138*/ 	.short	0x0100
        /*013a*/ 	.byte	0x04
	.zero		1


	//   ....[3]....
        /*013c*/ 	.word	0x00000640
        /*0140*/ 	.word	0x000000ff
        /*0144*/ 	.word	0x00000020
        /*0148*/ 	.short	0x0100
        /*014a*/ 	.byte	0x04
	.zero		1


	//   ....[4]....
        /*014c*/ 	.word	0x00000650
        /*0150*/ 	.word	0x000000ff
        /*0154*/ 	.word	0x00000010
        /*0158*/ 	.short	0x0100
        /*015a*/ 	.byte	0x04
	.zero		1


	//   ....[5]....
        /*015c*/ 	.word	0x00000660
        /*0160*/ 	.word	0x000000ff
        /*0164*/ 	.word	0x00000028
        /*0168*/ 	.short	0x0100
        /*016a*/ 	.byte	0x04
	.zero		1


	//   ....[6]....
        /*016c*/ 	.word	0x00000790
        /*0170*/ 	.word	0x000000ff
        /*0174*/ 	.word	0x00000030
        /*0178*/ 	.short	0x0100
        /*017a*/ 	.byte	0x04
	.zero		1


	//   ....[7]....
        /*017c*/ 	.word	0x000007a0
        /*0180*/ 	.word	0x000000ff
        /*0184*/ 	.word	0x00000050
        /*0188*/ 	.short	0x0100
        /*018a*/ 	.byte	0x04
	.zero		1


	//   ....[8]....
        /*018c*/ 	.word	0x000007b0
        /*0190*/ 	.word	0x000000ff
        /*0194*/ 	.word	0x00000038
        /*0198*/ 	.short	0x0100
        /*019a*/ 	.byte	0x04
	.zero		1


	//   ....[9]....
        /*019c*/ 	.word	0x000007c0
        /*01a0*/ 	.word	0x000000ff
        /*01a4*/ 	.word	0x00000058
        /*01a8*/ 	.short	0x0100
        /*01aa*/ 	.byte	0x04
	.zero		1


	//   ....[10]....
        /*01ac*/ 	.word	0x000007d0
        /*01b0*/ 	.word	0x000000ff
        /*01b4*/ 	.word	0x00000040
        /*01b8*/ 	.short	0x0100
        /*01ba*/ 	.byte	0x04
	.zero		1


	//   ....[11]....
        /*01bc*/ 	.word	0x000007e0
        /*01c0*/ 	.word	0x000000ff
        /*01c4*/ 	.word	0x00000060
        /*01c8*/ 	.short	0x0100
        /*01ca*/ 	.byte	0x04
	.zero		1


	//   ....[12]....
        /*01cc*/ 	.word	0x000007f0
        /*01d0*/ 	.word	0x000000ff
        /*01d4*/ 	.word	0x00000048
        /*01d8*/ 	.short	0x0100
        /*01da*/ 	.byte	0x04
	.zero		1


	//   ....[13]....
        /*01dc*/ 	.word	0x00000800
        /*01e0*/ 	.word	0x000000ff
        /*01e4*/ 	.word	0x00000068
        /*01e8*/ 	.short	0x0100
        /*01ea*/ 	.byte	0x04
	.zero		1


	//   ....[14]....
        /*01ec*/ 	.word	0x000008f0
        /*01f0*/ 	.word	0x000000ff
        /*01f4*/ 	.word	0x00000070
        /*01f8*/ 	.short	0x0100
        /*01fa*/ 	.byte	0x06
	.zero		1


	//   ....[15]....
        /*01fc*/ 	.word	0x00000900
        /*0200*/ 	.word	0x000000ff
        /*0204*/ 	.word	0x00000078
        /*0208*/ 	.short	0x0100
        /*020a*/ 	.byte	0x06
	.zero		1


	//   ....[16]....
        /*020c*/ 	.word	0x00000a40
        /*0210*/ 	.word	0x000000ff
        /*0214*/ 	.word	0x00000080
        /*0218*/ 	.short	0x0100
        /*021a*/ 	.byte	0x06
	.zero		1


	//   ....[17]....
        /*021c*/ 	.word	0x00000a50
        /*0220*/ 	.word	0x000000ff
        /*0224*/ 	.word	0x00000090
        /*0228*/ 	.short	0x0100
        /*022a*/ 	.byte	0x06
	.zero		1


	//   ....[18]....
        /*022c*/ 	.word	0x00000a60
        /*0230*/ 	.word	0x000000ff
        /*0234*/ 	.word	0x00000088
        /*0238*/ 	.short	0x0100
        /*023a*/ 	.byte	0x06
	.zero		1


	//   ....[19]....
        /*023c*/ 	.word	0x00000a70
        /*0240*/ 	.word	0x000000ff
        /*0244*/ 	.word	0x00000098
        /*0248*/ 	.short	0x0100
        /*024a*/ 	.byte	0x06
	.zero		1


	//   ....[20]....
        /*024c*/ 	.word	0x00000ba0
        /*0250*/ 	.word	0x000000ff
        /*0254*/ 	.word	0x000000a0
        /*0258*/ 	.short	0x0100
        /*025a*/ 	.byte	0x04
	.zero		1


	//   ....[21]....
        /*025c*/ 	.word	0x00000bb0
        /*0260*/ 	.word	0x000000ff
        /*0264*/ 	.word	0x000000c0
        /*0268*/ 	.short	0x0100
        /*026a*/ 	.byte	0x04
	.zero		1


	//   ....[22]....
        /*026c*/ 	.word	0x00000bc0
        /*0270*/ 	.word	0x000000ff
        /*0274*/ 	.word	0x000000a8
        /*0278*/ 	.short	0x0100
        /*027a*/ 	.byte	0x04
	.zero		1


	//   ....[23]....
        /*027c*/ 	.word	0x00000bd0
        /*0280*/ 	.word	0x000000ff
        /*0284*/ 	.word	0x000000c8
        /*0288*/ 	.short	0x0100
        /*028a*/ 	.byte	0x04
	.zero		1


	//   ....[24]....
        /*028c*/ 	.word	0x00000be0
        /*0290*/ 	.word	0x000000ff
        /*0294*/ 	.word	0x000000b0
        /*0298*/ 	.short	0x0100
        /*029a*/ 	.byte	0x04
	.zero		1


	//   ....[25]....
        /*029c*/ 	.word	0x00000bf0
        /*02a0*/ 	.word	0x000000ff
        /*02a4*/ 	.word	0x000000d0
        /*02a8*/ 	.short	0x0100
        /*02aa*/ 	.byte	0x04
	.zero		1


	//   ....[26]....
        /*02ac*/ 	.word	0x00000c00
        /*02b0*/ 	.word	0x000000ff
        /*02b4*/ 	.word	0x000000b8
        /*02b8*/ 	.short	0x0100
        /*02ba*/ 	.byte	0x04
	.zero		1


	//   ....[27]....
        /*02bc*/ 	.word	0x00000c10
        /*02c0*/ 	.word	0x000000ff
        /*02c4*/ 	.word	0x000000d8
        /*02c8*/ 	.short	0x0100
        /*02ca*/ 	.byte	0x04
	.zero		1


	//   ....[28]....
        /*02cc*/ 	.word	0x00000d00
        /*02d0*/ 	.word	0x000000ff
        /*02d4*/ 	.word	0x000000e0
        /*02d8*/ 	.short	0x0100
        /*02da*/ 	.byte	0x04
	.zero		1


	//   ....[29]....
        /*02dc*/ 	.word	0x00000d10
        /*02e0*/ 	.word	0x000000ff
        /*02e4*/ 	.word	0x000000f0
        /*02e8*/ 	.short	0x0100
        /*02ea*/ 	.byte	0x04
	.zero		1


	//   ....[30]....
        /*02ec*/ 	.word	0x00000d20
        /*02f0*/ 	.word	0x000000ff
        /*02f4*/ 	.word	0x000000e8
        /*02f8*/ 	.short	0x0100
        /*02fa*/ 	.byte	0x04
	.zero		1


	//   ....[31]....
        /*02fc*/ 	.word	0x00000d30
        /*0300*/ 	.word	0x000000ff
        /*0304*/ 	.word	0x000000f8
        /*0308*/ 	.short	0x0100
        /*030a*/ 	.byte	0x04
	.zero		1


	//   ....[32]....
        /*030c*/ 	.word	0x000018c0
        /*0310*/ 	.word	0x00000000
        /*0314*/ 	.word	0x000000f0
        /*0318*/ 	.short	0x010a
        /*031a*/ 	.byte	0xff
	.zero		1


	//   ....[33]....
        /*031c*/ 	.word	0x000018e0
        /*0320*/ 	.word	0x00000000
        /*0324*/ 	.word	0x000000e0
        /*0328*/ 	.short	0x0101
        /*032a*/ 	.byte	0xff
	.zero		1


	//   ....[34]....
        /*032c*/ 	.word	0x000019a0
        /*0330*/ 	.word	0x000000ff
        /*0334*/ 	.word	0x00000018
        /*0338*/ 	.short	0x010a
        /*033a*/ 	.byte	0x04
	.zero		1


	//   ....[35]....
        /*033c*/ 	.word	0x00001a20
        /*0340*/ 	.word	0x000000ff
        /*0344*/ 	.word	0x00000018
        /*0348*/ 	.short	0x010a
        /*034a*/ 	.byte	0x21
	.zero		1


	//   ....[36]....
        /*034c*/ 	.word	0x00001bb0
        /*0350*/ 	.word	0x000000ff
        /*0354*/ 	.word	0x00000018
        /*0358*/ 	.short	0x010a
        /*035a*/ 	.byte	0x08
	.zero		1


	//   ....[37]....
        /*035c*/ 	.word	0x00001ce0
        /*0360*/ 	.word	0x000000ff
        /*0364*/ 	.word	0x00000078
        /*0368*/ 	.short	0x0101
        /*036a*/ 	.byte	0x07
	.zero		1


	//   ....[38]....
        /*036c*/ 	.word	0x00001d00
        /*0370*/ 	.word	0x000000ff
        /*0374*/ 	.word	0x00000018
        /*0378*/ 	.short	0x010a
        /*037a*/ 	.byte	0x04
	.zero		1


	//   ....[39]....
        /*037c*/ 	.word	0x00001d80
        /*0380*/ 	.word	0x000000ff
        /*0384*/ 	.word	0x00000018
        /*0388*/ 	.short	0x010a
        /*038a*/ 	.byte	0x11
	.zero		1


	//   ....[40]....
        /*038c*/ 	.word	0x00001f10
        /*0390*/ 	.word	0x000000ff
        /*0394*/ 	.word	0x00000018
        /*0398*/ 	.short	0x010a
        /*039a*/ 	.byte	0x06
	.zero		1


	//   ....[41]....
        /*039c*/ 	.word	0x00002050
        /*03a0*/ 	.word	0x00000003
        /*03a4*/ 	.word	0x00000080
        /*03a8*/ 	.short	0x010a
        /*03aa*/ 	.byte	0xff
	.zero		1


	//   ....[42]....
        /*03ac*/ 	.word	0x000021a0
        /*03b0*/ 	.word	0x00000000
        /*03b4*/ 	.word	0x00000000
        /*03b8*/ 	.short	0x0101
        /*03ba*/ 	.byte	0xff
	.zero		1


	//   ....[43]....
        /*03bc*/ 	.word	0x00002760
        /*03c0*/ 	.word	0x000000ff
        /*03c4*/ 	.word	0x00000000
        /*03c8*/ 	.short	0x010a
        /*03ca*/ 	.byte	0x04
	.zero		1


	//   ....[44]....
        /*03cc*/ 	.word	0x000027f0
        /*03d0*/ 	.word	0x000000ff
        /*03d4*/ 	.word	0x00000000
        /*03d8*/ 	.short	0x010a
        /*03da*/ 	.byte	0x05
	.zero		1


	//   ....[45]....
        /*03dc*/ 	.word	0x00002890
        /*03e0*/ 	.word	0x00000000
        /*03e4*/ 	.word	0x00000000
        /*03e8*/ 	.short	0x010a
        /*03ea*/ 	.byte	0xff
	.zero		1


	//   ....[46]....
        /*03ec*/ 	.word	0x000029d0
        /*03f0*/ 	.word	0x00000002
        /*03f4*/ 	.word	0x000000e0
        /*03f8*/ 	.short	0x010a
        /*03fa*/ 	.byte	0xff
	.zero		1


	//   ....[47]....
        /*03fc*/ 	.word	0x00002a30
        /*0400*/ 	.word	0x00000004
        /*0404*/ 	.word	0x00000000
        /*0408*/ 	.short	0x0101
        /*040a*/ 	.byte	0xff
	.zero		1


	//   ....[48]....
        /*040c*/ 	.word	0x00002a50
        /*0410*/ 	.word	0x000000ff
        /*0414*/ 	.word	0x00000090
        /*0418*/ 	.short	0x010a
        /*041a*/ 	.byte	0x04
	.zero		1


	//   ....[49]....
        /*041c*/ 	.word	0x00002b70
        /*0420*/ 	.word	0x00000002
        /*0424*/ 	.word	0x00000080
        /*0428*/ 	.short	0x010a
        /*042a*/ 	.byte	0xff
	.zero		1


	//   ....[50]....
        /*042c*/ 	.word	0x00002c80
        /*0430*/ 	.word	0x00000002
        /*0434*/ 	.word	0x00000000
        /*0438*/ 	.short	0x0101
        /*043a*/ 	.byte	0xff
	.zero		1


	//   ....[51]....
        /*043c*/ 	.word	0x00002d10
        /*0440*/ 	.word	0x000000ff
        /*0444*/ 	.word	0x00000090
        /*0448*/ 	.short	0x0106
        /*044a*/ 	.byte	0x04
	.zero		1


	//   ....[52]....
        /*044c*/ 	.word	0x00002d30
        /*0450*/ 	.word	0x000000ff
        /*0454*/ 	.word	0x00000090
        /*0458*/ 	.short	0x010a
        /*045a*/ 	.byte	0x04
	.zero		1


	//   ....[53]....
        /*045c*/ 	.word	0x00002dc0
        /*0460*/ 	.word	0x000000ff
        /*0464*/ 	.word	0x00000090
        /*0468*/ 	.short	0x0106
        /*046a*/ 	.byte	0x07
	.zero		1


	//   ....[54]....
        /*046c*/ 	.word	0x00002e00
        /*0470*/ 	.word	0x00000000
        /*0474*/ 	.word	0x00000090
        /*0478*/ 	.short	0x010a
        /*047a*/ 	.byte	0xff
	.zero		1


	//   ....[55]....
        /*047c*/ 	.word	0x00003360
        /*0480*/ 	.word	0x00000000
        /*0484*/ 	.word	0x00000080
        /*0488*/ 	.short	0x010a
        /*048a*/ 	.byte	0xff
	.zero		1


	//   ....[56]....
        /*048c*/ 	.word	0x00003460
        /*0490*/ 	.word	0x00000003
        /*0494*/ 	.word	0x00000000
        /*0498*/ 	.short	0x0101
        /*049a*/ 	.byte	0xff
	.zero		1


	//   ....[57]....
        /*049c*/ 	.word	0x00003470
        /*04a0*/ 	.word	0x000000ff
        /*04a4*/ 	.word	0x00000000
        /*04a8*/ 	.short	0x010a
        /*04aa*/ 	.byte	0x04
	.zero		1


	//   ....[58]....
        /*04ac*/ 	.word	0x000034f0
        /*04b0*/ 	.word	0x000000ff
        /*04b4*/ 	.word	0x000000c0
        /*04b8*/ 	.short	0x010a
        /*04ba*/ 	.byte	0x1f
	.zero		1


	//   ....[59]....
        /*04bc*/ 	.word	0x000035d0
        /*04c0*/ 	.word	0x000000ff
        /*04c4*/ 	.word	0x00000000
        /*04c8*/ 	.short	0x010a
        /*04ca*/ 	.byte	0x05
	.zero		1


	//   ....[60]....
        /*04cc*/ 	.word	0x00003710
        /*04d0*/ 	.word	0x000000ff
        /*04d4*/ 	.word	0x00000000
        /*04d8*/ 	.short	0x010a
        /*04da*/ 	.byte	0x04
	.zero		1


	//   ....[61]....
        /*04dc*/ 	.word	0x000039a0
        /*04e0*/ 	.word	0x000000ff
        /*04e4*/ 	.word	0x00000000
        /*04e8*/ 	.short	0x010a
        /*04ea*/ 	.byte	0x04
	.zero		1


	//   ....[62]....
        /*04ec*/ 	.word	0x00003a30
        /*04f0*/ 	.word	0x000000ff
        /*04f4*/ 	.word	0x00000000
        /*04f8*/ 	.short	0x010a
        /*04fa*/ 	.byte	0x05
	.zero		1


	//   ....[63]....
        /*04fc*/ 	.word	0x00003ac0
        /*0500*/ 	.word	0x000000ff
        /*0504*/ 	.word	0x00000000
        /*0508*/ 	.short	0x010a
        /*050a*/ 	.byte	0x05
	.zero		1


	//   ....[64]....
        /*050c*/ 	.word	0x00003b50
        /*0510*/ 	.word	0x000000ff
        /*0514*/ 	.word	0x00000000
        /*0518*/ 	.short	0x010a
        /*051a*/ 	.byte	0x04
	.zero		1


	//   ....[65]....
        /*051c*/ 	.word	0x00004060
        /*0520*/ 	.word	0x0000000c
        /*0524*/ 	.word	0x00000080
        /*0528*/ 	.short	0x010a
        /*052a*/ 	.byte	0xff
	.zero		1


	//   ....[66]....
        /*052c*/ 	.word	0x000041d0
        /*0530*/ 	.word	0x00000000
        /*0534*/ 	.word	0x00000000
        /*0538*/ 	.short	0x0101
        /*053a*/ 	.byte	0xff
	.zero		1


	//   ....[67]....
        /*053c*/ 	.word	0x00004660
        /*0540*/ 	.word	0x000000ff
        /*0544*/ 	.word	0x00000078
        /*0548*/ 	.short	0x010a
        /*054a*/ 	.byte	0x15
	.zero		1


	//   ....[68]....
        /*054c*/ 	.word	0x000047e0
        /*0550*/ 	.word	0x000000ff
        /*0554*/ 	.word	0x00000050
        /*0558*/ 	.short	0x010a
        /*055a*/ 	.byte	0x15
	.zero		1


	//   ....[69]....
        /*055c*/ 	.word	0x00004950
        /*0560*/ 	.word	0x000000ff
        /*0564*/ 	.word	0x00000030
        /*0568*/ 	.short	0x010b
        /*056a*/ 	.byte	0x15
	.zero		1


	//   ....[70]....
        /*056c*/ 	.word	0x00004960
        /*0570*/ 	.word	0x000000ff
        /*0574*/ 	.word	0x00000000
        /*0578*/ 	.short	0x0101
        /*057a*/ 	.byte	0x28
	.zero		1


	//   ....[71]....
        /*057c*/ 	.word	0x00004970
        /*0580*/ 	.word	0x000000ff
        /*0584*/ 	.word	0x00000058
        /*0588*/ 	.short	0x010a
        /*058a*/ 	.byte	0x15
	.zero		1


	//   ....[72]....
        /*058c*/ 	.word	0x00004ac0
        /*0590*/ 	.word	0x000000ff
        /*0594*/ 	.word	0x00000038
        /*0598*/ 	.short	0x010b
        /*059a*/ 	.byte	0x15
	.zero		1


	//   ....[73]....
        /*059c*/ 	.word	0x00004ad0
        /*05a0*/ 	.word	0x000000ff
        /*05a4*/ 	.word	0x00000000
        /*05a8*/ 	.short	0x0101
        /*05aa*/ 	.byte	0x27
	.zero		1


	//   ....[74]....
        /*05ac*/ 	.word	0x00004ae0
        /*05b0*/ 	.word	0x000000ff
        /*05b4*/ 	.word	0x00000060
        /*05b8*/ 	.short	0x010a
        /*05ba*/ 	.byte	0x15
	.zero		1


	//   ....[75]....
        /*05bc*/ 	.word	0x00004c20
        /*05c0*/ 	.word	0x000000ff
        /*05c4*/ 	.word	0x00000040
        /*05c8*/ 	.short	0x010b
        /*05ca*/ 	.byte	0x15
	.zero		1


	//   ....[76]....
        /*05cc*/ 	.word	0x00004c30
        /*05d0*/ 	.word	0x000000ff
        /*05d4*/ 	.word	0x00000000
        /*05d8*/ 	.short	0x0101
        /*05da*/ 	.byte	0x26
	.zero		1


	//   ....[77]....
        /*05dc*/ 	.word	0x00004c40
        /*05e0*/ 	.word	0x000000ff
        /*05e4*/ 	.word	0x00000068
        /*05e8*/ 	.short	0x010a
        /*05ea*/ 	.byte	0x15
	.zero		1


	//   ....[78]....
        /*05ec*/ 	.word	0x00004e40
        /*05f0*/ 	.word	0x000000ff
        /*05f4*/ 	.word	0x00000048
        /*05f8*/ 	.short	0x010b
        /*05fa*/ 	.byte	0x15
	.zero		1


	//   ....[79]....
        /*05fc*/ 	.word	0x00004e50
        /*0600*/ 	.word	0x000000ff
        /*0604*/ 	.word	0x00000000
        /*0608*/ 	.short	0x0101
        /*060a*/ 	.byte	0x25
	.zero		1


	//   ....[80]....
        /*060c*/ 	.word	0x00004e80
        /*0610*/ 	.word	0x000000ff
        /*0614*/ 	.word	0x00000050
        /*0618*/ 	.short	0x010a
        /*061a*/ 	.byte	0x15
	.zero		1


	//   ....[81]....
        /*061c*/ 	.word	0x00004ea0
        /*0620*/ 	.word	0x000000ff
        /*0624*/ 	.word	0x00000058
        /*0628*/ 	.short	0x010a
        /*062a*/ 	.byte	0x15
	.zero		1


	//   ....[82]....
        /*062c*/ 	.word	0x00004ec0
        /*0630*/ 	.word	0x000000ff
        /*0634*/ 	.word	0x00000060
        /*0638*/ 	.short	0x010a
        /*063a*/ 	.byte	0x15
	.zero		1


	//   ....[83]....
        /*063c*/ 	.word	0x00004f00
        /*0640*/ 	.word	0x00000000
        /*0644*/ 	.word	0x00000068
        /*0648*/ 	.short	0x010a
        /*064a*/ 	.byte	0xff
	.zero		1


	//   ....[84]....
        /*064c*/ 	.word	0x00005240
        /*0650*/ 	.word	0x00000003
        /*0654*/ 	.word	0x00000080
        /*0658*/ 	.short	0x010a
        /*065a*/ 	.byte	0xff
	.zero		1


	//   ....[85]....
        /*065c*/ 	.word	0x000053c0
        /*0660*/ 	.word	0x00000000
        /*0664*/ 	.word	0x00000000
        /*0668*/ 	.short	0x0101
        /*066a*/ 	.byte	0xff
	.zero		1


	//   ....[86]....
        /*066c*/ 	.word	0x00005f60
        /*0670*/ 	.word	0x000000ff
        /*0674*/ 	.word	0x00000030
        /*0678*/ 	.short	0x010a
        /*067a*/ 	.byte	0x2c
	.zero		1


	//   ....[87]....
        /*067c*/ 	.word	0x00005fd0
        /*0680*/ 	.word	0x00000062
        /*0684*/ 	.word	0x000000a0
        /*0688*/ 	.short	0x010a
        /*068a*/ 	.byte	0xff
	.zero		1


	//   ....[88]....
        /*068c*/ 	.word	0x000060f0
        /*0690*/ 	.word	0x000000ff
        /*0694*/ 	.word	0x00000030
        /*0698*/ 	.short	0x010a
        /*069a*/ 	.byte	0x2c
	.zero		1


	//   ....[89]....
        /*069c*/ 	.word	0x000061f0
        /*06a0*/ 	.word	0x00000062
        /*06a4*/ 	.word	0x000000a0
        /*06a8*/ 	.short	0x010a
        /*06aa*/ 	.byte	0xff
	.zero		1


	//   ....[90]....
        /*06ac*/ 	.word	0x00006cf0
        /*06b0*/ 	.word	0x00000000
        /*06b4*/ 	.word	0x00000000
        /*06b8*/ 	.short	0x0101
        /*06ba*/ 	.byte	0xff
	.zero		1


	//   ....[91]....
        /*06bc*/ 	.word	0x00006d00
        /*06c0*/ 	.word	0x00000003
        /*06c4*/ 	.word	0x00000030
        /*06c8*/ 	.short	0x010a
        /*06ca*/ 	.byte	0xff
	.zero		1


	//   ....[92]....
        /*06cc*/ 	.word	0x00006dd0
        /*06d0*/ 	.word	0x00000003
        /*06d4*/ 	.word	0x00000030
        /*06d8*/ 	.short	0x010a
        /*06da*/ 	.byte	0xff
	.zero		1


	//   ....[93]....
        /*06dc*/ 	.word	0x00007960
        /*06e0*/ 	.word	0x00000066
        /*06e4*/ 	.word	0x00000000
        /*06e8*/ 	.short	0x0101
        /*06ea*/ 	.byte	0xff
	.zero		1


	//   ....[94]....
        /*06ec*/ 	.word	0x00007980
        /*06f0*/ 	.word	0x0000003f
        /*06f4*/ 	.word	0x00000030
        /*06f8*/ 	.short	0x010a
        /*06fa*/ 	.byte	0xff
	.zero		1


	//   ....[95]....
        /*06fc*/ 	.word	0x00007a40
        /*0700*/ 	.word	0x0000003f
        /*0704*/ 	.word	0x00000030
        /*0708*/ 	.short	0x010a
        /*070a*/ 	.byte	0xff
	.zero		1


	//   ....[96]....
        /*070c*/ 	.word	0x000085c0
        /*0710*/ 	.word	0x00000066
        /*0714*/ 	.word	0x00000000
        /*0718*/ 	.short	0x0101
        /*071a*/ 	.byte	0xff
	.zero		1


	//   ....[97]....
        /*071c*/ 	.word	0x000085e0
        /*0720*/ 	.word	0x0000006c
        /*0724*/ 	.word	0x00000030
        /*0728*/ 	.short	0x010a
        /*072a*/ 	.byte	0xff
	.zero		1


	//   ....[98]....
        /*072c*/ 	.word	0x000086a0
        /*0730*/ 	.word	0x0000006c
        /*0734*/ 	.word	0x00000030
        /*0738*/ 	.short	0x010a
        /*073a*/ 	.byte	0xff
	.zero		1


	//   ....[99]....
        /*073c*/ 	.word	0x00008ae0
        /*0740*/ 	.word	0x000000ff
        /*0744*/ 	.word	0x00000000
        /*0748*/ 	.short	0x0101
        /*074a*/ 	.byte	0x04
	.zero		1


	//   ....[100]....
        /*074c*/ 	.word	0x00009290
        /*0750*/ 	.word	0x00000002
        /*0754*/ 	.word	0x00000000
        /*0758*/ 	.short	0x0101
        /*075a*/ 	.byte	0xff
	.zero		1


	//   ....[101]....
        /*075c*/ 	.word	0x00009540
        /*0760*/ 	.word	0x000000ff
        /*0764*/ 	.word	0x00000000
        /*0768*/ 	.short	0x0101
        /*076a*/ 	.byte	0x04
	.zero		1


	//   ....[102]....
        /*076c*/ 	.word	0x00009560
        /*0770*/ 	.word	0x00000000
        /*0774*/ 	.word	0x000000f0
        /*0778*/ 	.short	0x010a
        /*077a*/ 	.byte	0xff
	.zero		1


	//   ....[103]....
        /*077c*/ 	.word	0x000095c0
        /*0780*/ 	.word	0x00000000
        /*0784*/ 	.word	0x00000018
        /*0788*/ 	.short	0x010a
        /*078a*/ 	.byte	0xff
	.zero		1


	//   ....[104]....
        /*078c*/ 	.word	0x00009620
        /*0790*/ 	.word	0x00000000
        /*0794*/ 	.word	0x00000018
        /*0798*/ 	.short	0x010a
        /*079a*/ 	.byte	0xff
	.zero		1


	//   ....[105]....
        /*079c*/ 	.word	0x00009670
        /*07a0*/ 	.word	0x00000003
        /*07a4*/ 	.word	0x00000080
        /*07a8*/ 	.short	0x010a
        /*07aa*/ 	.byte	0xff
	.zero		1


	//   ....[106]....
        /*07ac*/ 	.word	0x000096d0
        /*07b0*/ 	.word	0x00000000
        /*07b4*/ 	.word	0x00000000
        /*07b8*/ 	.short	0x010a
        /*07ba*/ 	.byte	0xff
	.zero		1


	//   ....[107]....
        /*07bc*/ 	.word	0x00009730
        /*07c0*/ 	.word	0x00000000
        /*07c4*/ 	.word	0x00000000
        /*07c8*/ 	.short	0x010a
        /*07ca*/ 	.byte	0xff
	.zero		1


	//   ....[108]....
        /*07cc*/ 	.word	0x00009780
        /*07d0*/ 	.word	0x00000002
        /*07d4*/ 	.word	0x000000e0
        /*07d8*/ 	.short	0x010a
        /*07da*/ 	.byte	0xff
	.zero		1


	//   ....[109]....
        /*07dc*/ 	.word	0x000097e0
        /*07e0*/ 	.word	0x00000002
        /*07e4*/ 	.word	0x00000090
        /*07e8*/ 	.short	0x010a
        /*07ea*/ 	.byte	0xff
	.zero		1


	//   ....[110]....
        /*07ec*/ 	.word	0x00009830
        /*07f0*/ 	.word	0x00000002
        /*07f4*/ 	.word	0x00000080
        /*07f8*/ 	.short	0x010a
        /*07fa*/ 	.byte	0xff
	.zero		1


	//   ....[111]....
        /*07fc*/ 	.word	0x00009890
        /*0800*/ 	.word	0x00000000
        /*0804*/ 	.word	0x00000090
        /*0808*/ 	.short	0x010a
        /*080a*/ 	.byte	0xff
	.zero		1


	//   ....[112]....
        /*080c*/ 	.word	0x000098e0
        /*0810*/ 	.word	0x00000000
        /*0814*/ 	.word	0x00000080
        /*0818*/ 	.short	0x010a
        /*081a*/ 	.byte	0xff
	.zero		1


	//   ....[113]....
        /*081c*/ 	.word	0x00009940
        /*0820*/ 	.word	0x00000003
        /*0824*/ 	.word	0x000000c0
        /*0828*/ 	.short	0x010a
        /*082a*/ 	.byte	0xff
	.zero		1


	//   ....[114]....
        /*082c*/ 	.word	0x000099a0
        /*0830*/ 	.word	0x00000000
        /*0834*/ 	.word	0x00000000
        /*0838*/ 	.short	0x010a
        /*083a*/ 	.byte	0xff
	.zero		1


	//   ....[115]....
        /*083c*/ 	.word	0x00009a00
        /*0840*/ 	.word	0x00000000
        /*0844*/ 	.word	0x00000000
        /*0848*/ 	.short	0x010a
        /*084a*/ 	.byte	0xff
	.zero		1


	//   ....[116]....
        /*084c*/ 	.word	0x00009a60
        /*0850*/ 	.word	0x00000000
        /*0854*/ 	.word	0x00000000
        /*0858*/ 	.short	0x010a
        /*085a*/ 	.byte	0xff
	.zero		1


	//   ....[117]....
        /*085c*/ 	.word	0x00009ac0
        /*0860*/ 	.word	0x00000000
        /*0864*/ 	.word	0x00000000
        /*0868*/ 	.short	0x010a
        /*086a*/ 	.byte	0xff
	.zero		1


	//   ....[118]....
        /*086c*/ 	.word	0x00009b20
        /*0870*/ 	.word	0x00000000
        /*0874*/ 	.word	0x00000000
        /*0878*/ 	.short	0x010a
        /*087a*/ 	.byte	0xff
	.zero		1


	//   ....[119]....
        /*087c*/ 	.word	0x00009b70
        /*0880*/ 	.word	0x0000000c
        /*0884*/ 	.word	0x00000080
        /*0888*/ 	.short	0x010a
        /*088a*/ 	.byte	0xff
	.zero		1


	//   ....[120]....
        /*088c*/ 	.word	0x00009bd0
        /*0890*/ 	.word	0x00000000
        /*0894*/ 	.word	0x00000078
        /*0898*/ 	.short	0x010a
        /*089a*/ 	.byte	0xff
	.zero		1


	//   ....[121]....
        /*089c*/ 	.word	0x00009c30
        /*08a0*/ 	.word	0x00000000
        /*08a4*/ 	.word	0x00000050
        /*08a8*/ 	.short	0x010a
        /*08aa*/ 	.byte	0xff
	.zero		1


	//   ....[122]....
        /*08ac*/ 	.word	0x00009c90
        /*08b0*/ 	.word	0x00000000
        /*08b4*/ 	.word	0x00000058
        /*08b8*/ 	.short	0x010a
        /*08ba*/ 	.byte	0xff
	.zero		1


	//   ....[123]....
        /*08bc*/ 	.word	0x00009cf0
        /*08c0*/ 	.word	0x00000000
        /*08c4*/ 	.word	0x00000060
        /*08c8*/ 	.short	0x010a
        /*08ca*/ 	.byte	0xff
	.zero		1


	//   ....[124]....
        /*08cc*/ 	.word	0x00009d50
        /*08d0*/ 	.word	0x00000000
        /*08d4*/ 	.word	0x00000068
        /*08d8*/ 	.short	0x010a
        /*08da*/ 	.byte	0xff
	.zero		1


	//   ....[125]....
        /*08dc*/ 	.word	0x00009db0
        /*08e0*/ 	.word	0x00000000
        /*08e4*/ 	.word	0x00000050
        /*08e8*/ 	.short	0x010a
        /*08ea*/ 	.byte	0xff
	.zero		1


	//   ....[126]....
        /*08ec*/ 	.word	0x00009e10
        /*08f0*/ 	.word	0x00000000
        /*08f4*/ 	.word	0x00000058
        /*08f8*/ 	.short	0x010a
        /*08fa*/ 	.byte	0xff
	.zero		1


	//   ....[127]....
        /*08fc*/ 	.word	0x00009e70
        /*0900*/ 	.word	0x00000000
        /*0904*/ 	.word	0x00000060
        /*0908*/ 	.short	0x010a
        /*090a*/ 	.byte	0xff
	.zero		1


	//   ....[128]....
        /*090c*/ 	.word	0x00009ec0
        /*0910*/ 	.word	0x00000003
        /*0914*/ 	.word	0x00000080
        /*0918*/ 	.short	0x010a
        /*091a*/ 	.byte	0xff
	.zero		1


	//   ....[129]....
        /*091c*/ 	.word	0x00009f20
        /*0920*/ 	.word	0x00000000
        /*0924*/ 	.word	0x00000030
        /*0928*/ 	.short	0x010a
        /*092a*/ 	.byte	0xff
	.zero		1


	//   ....[130]....
        /*092c*/ 	.word	0x00009f70
        /*0930*/ 	.word	0x00000062
        /*0934*/ 	.word	0x000000a0
        /*0938*/ 	.short	0x010a
        /*093a*/ 	.byte	0xff
	.zero		1


	//   ....[131]....
        /*093c*/ 	.word	0x00009fc0
        /*0940*/ 	.word	0x00000003
        /*0944*/ 	.word	0x00000030
        /*0948*/ 	.short	0x010a
        /*094a*/ 	.byte	0xff
	.zero		1


	//   ....[132]....
        /*094c*/ 	.word	0x0000a010
        /*0950*/ 	.word	0x0000003f
        /*0954*/ 	.word	0x00000030
        /*0958*/ 	.short	0x010a
        /*095a*/ 	.byte	0xff
	.zero		1


	//   ....[133]....
        /*095c*/ 	.word	0x0000a060
        /*0960*/ 	.word	0x0000006c
        /*0964*/ 	.word	0x00000030
        /*0968*/ 	.short	0x010a
        /*096a*/ 	.byte	0xff
	.zero		1


	//----- nvinfo : EIATTR_NUM_MBARRIERS
	.align		4
.L_47:
        /*096c*/ 	.byte	0x03, 0x38
        /*096e*/ 	.short	0x0020


	//----- nvinfo : EIATTR_EXIT_INSTR_OFFSETS
	.align		4
        /*0970*/ 	.byte	0x04, 0x1c
        /*0972*/ 	.short	(.L_49 - .L_48)


	//   ....[0]....
.L_48:
        /*0974*/ 	.word	0x000028c0


	//   ....[1]....
        /*0978*/ 	.word	0x00002dd0


	//   ....[2]....
        /*097c*/ 	.word	0x00002e30


	//   ....[3]....
        /*0980*/ 	.word	0x00003db0


	//   ....[4]....
        /*0984*/ 	.word	0x00004f30


	//   ....[5]....
        /*0988*/ 	.word	0x00004f70


	//   ....[6]....
        /*098c*/ 	.word	0x00009420


	//   ....[7]....
        /*0990*/ 	.word	0x000094a0


	//   ....[8]....
        /*0994*/ 	.word	0x000094d0


	//   ....[9]....
        /*0998*/ 	.word	0x00009550


	//----- nvinfo : EIATTR_MAX_THREADS
	.align		4
.L_49:
        /*099c*/ 	.byte	0x04, 0x05
        /*099e*/ 	.short	(.L_51 - .L_50)
.L_50:
        /*09a0*/ 	.word	0x00000100
        /*09a4*/ 	.word	0x00000001
        /*09a8*/ 	.word	0x00000001


	//----- nvinfo : EIATTR_CRS_STACK_SIZE
	.align		4
.L_51:
        /*09ac*/ 	.byte	0x04, 0x1e
        /*09ae*/ 	.short	(.L_53 - .L_52)
.L_52:
        /*09b0*/ 	.word	0x00000000


	//----- nvinfo : EIATTR_CBANK_PARAM_SIZE
	.align		4
.L_53:
        /*09b4*/ 	.byte	0x03, 0x19
        /*09b6*/ 	.short	0x0800


	//----- nvinfo : EIATTR_PARAM_CBANK
	.align		4
        /*09b8*/ 	.byte	0x04, 0x0a
        /*09ba*/ 	.short	(.L_55 - .L_54)
	.align		4
.L_54:
        /*09bc*/ 	.word	index@(.nv.constant0._ZN7cutlass13device_kernelINS_4gemm6kernel13GemmUniversalIN4cute5tupleIJiiiiEEENS1_10collective13CollectiveMmaINS1_35MainloopSm100TmaUmmaWarpSpecializedILi3ELi2ELi4ENS5_IJNS4_1CILi1EEENSA_ILi2EEESB_EEEEENS5_IJNSA_ILi64EEENSA_ILi256EEESF_EEENS_10bfloat16_tENS5_IJlSB_lEEESI_SJ_NS4_8TiledMMAINS4_8MMA_AtomIJNS4_20SM100_MMA_F16BF16_SSISI_SI_fLi64ELi256ELNS4_4UMMA5MajorE0ELSO_0ELNSN_7ScaleInE0ELSP_0EEEEEENS4_6LayoutINS5_IJSB_SB_SB_EEENS5_IJNSA_ILi0EEESU_SU_EEEEENS5_IJNS4_10UnderscoreESX_SX_EEEEENS4_23SM90_TMA_LOAD_MULTICASTENS4_14ComposedLayoutINS4_7SwizzleILi3ELi4ELi3EEENS4_18smem_ptr_flag_bitsILi16EEENSS_INS5_IJNSA_ILi8EEESF_EEENS5_IJSF_SB_EEEEEEEvNS4_8identityENS4_13SM90_TMA_LOADES1A_vS1B_EENS_8epilogue10collective18CollectiveEpilogueINS1E_23Sm100TmaWarpSpecializedILi4ELi2ELi32ELb1ELb0EEEJSH_NS5_IJNSS_ISF_SB_EES1J_EEESI_SJ_SI_SJ_NS1E_6fusion15FusionCallbacksIS1I_NS1L_17LinearCombinationISI_fSI_fLNS_15FloatRoundStyleE2EEESH_S1K_JEEENS4_5SM1004TMEM4LOAD26SM100_TMEM_LOAD_16dp256b8xES1C_S1A_NS4_17SM75_U32x4_LDSM_NENS4_14SM90_TMA_STOREES1A_NS4_17SM90_U32x4_STSM_NENS4_39AutoVectorizingCopyWithAssumedAlignmentILi128EEEEEEvvEEEEvNT_6ParamsE)
        /*09c0*/ 	.short	0x0380
        /*09c2*/ 	.short	0x0800


	//----- nvinfo : EIATTR_SW_WAR
	.align		4
.L_55:
        /*09c4*/ 	.byte	0x04, 0x36
        /*09c6*/ 	.short	(.L_57 - .L_56)
.L_56:
        /*09c8*/ 	.word	0x00000008
.L_57:


//--------------------- .nv.callgraph             --------------------------
	.section	.nv.callgraph,"",@"SHT_CUDA_CALLGRAPH"
	.align	4
	.sectionentsize	8
	.align		4
        /*0000*/ 	.word	0x00000000
	.align		4
        /*0004*/ 	.word	0xffffffff
	.align		4
        /*0008*/ 	.word	index@(_ZN7cutlass13device_kernelINS_4gemm6kernel13GemmUniversalIN4cute5tupleIJiiiiEEENS1_10collective13CollectiveMmaINS1_35MainloopSm100TmaUmmaWarpSpecializedILi3ELi2ELi4ENS5_IJNS4_1CILi1EEENSA_ILi2EEESB_EEEEENS5_IJNSA_ILi64EEENSA_ILi256EEESF_EEENS_10bfloat16_tENS5_IJlSB_lEEESI_SJ_NS4_8TiledMMAINS4_8MMA_AtomIJNS4_20SM100_MMA_F16BF16_SSISI_SI_fLi64ELi256ELNS4_4UMMA5MajorE0ELSO_0ELNSN_7ScaleInE0ELSP_0EEEEEENS4_6LayoutINS5_IJSB_SB_SB_EEENS5_IJNSA_ILi0EEESU_SU_EEEEENS5_IJNS4_10UnderscoreESX_SX_EEEEENS4_23SM90_TMA_LOAD_MULTICASTENS4_14ComposedLayoutINS4_7SwizzleILi3ELi4ELi3EEENS4_18smem_ptr_flag_bitsILi16EEENSS_INS5_IJNSA_ILi8EEESF_EEENS5_IJSF_SB_EEEEEEEvNS4_8identityENS4_13SM90_TMA_LOADES1A_vS1B_EENS_8epilogue10collective18CollectiveEpilogueINS1E_23Sm100TmaWarpSpecializedILi4ELi2ELi32ELb1ELb0EEEJSH_NS5_IJNSS_ISF_SB_EES1J_EEESI_SJ_SI_SJ_NS1E_6fusion15FusionCallbacksIS1I_NS1L_17LinearCombinationISI_fSI_fLNS_15FloatRoundStyleE2EEESH_S1K_JEEENS4_5SM1004TMEM4LOAD26SM100_TMEM_LOAD_16dp256b8xES1C_S1A_NS4_17SM75_U32x4_LDSM_NENS4_14SM90_TMA_STOREES1A_NS4_17SM90_U32x4_STSM_NENS4_39AutoVectorizingCopyWithAssumedAlignmentILi128EEEEEEvvEEEEvNT_6ParamsE)
	.align		4
        /*000c*/ 	.word	index@(__assertfail)
	.align		4
        /*0010*/ 	.word	0x00000000
	.align		4
        /*0014*/ 	.word	0xfffffffe
	.align		4
        /*0018*/ 	.word	0x00000000
	.align		4
        /*001c*/ 	.word	0xfffffffd
	.align		4
        /*0020*/ 	.word	0x00000000
	.align		4
        /*0024*/ 	.word	0xfffffffc


//--------------------- .nv.constant4             --------------------------
	.section	.nv.constant4,"a",@progbits
	.align	8
	.align		8
.nv.constant4:
        /*0000*/ 	.dword	__assertfail
	.align		8
        /*0008*/ 	.dword	__unnamed_1
	.align		8
        /*0010*/ 	.dword	__unnamed_2
	.align		8
        /*0018*/ 	.dword	_ZN39_INTERNAL_7c23f1cc_4_k_cu_19454eca_81264cuda3std3__45__cpo5beginE
	.align		8
        /*0020*/ 	.dword	_ZN39_INTERNAL_7c23f1cc_4_k_cu_19454eca_81264cuda3std3__45__cpo3endE
	.align		8
        /*0028*/ 	.dword	_ZN39_INTERNAL_7c23f1cc_4_k_cu_19454eca_81264cuda3std3__45__cpo6cbeginE
	.align		8
        /*0030*/ 	.dword	_ZN39_INTERNAL_7c23f1cc_4_k_cu_19454eca_81264cuda3std3__45__cpo4cendE
	.align		8
        /*0038*/ 	.dword	_ZN39_INTERNAL_7c23f1cc_4_k_cu_19454eca_81264cuda3std3__441_GLOBAL__N__7c23f1cc_4_k_cu_19454eca_81266ignoreE
	.align		8
        /*0040*/ 	.dword	_ZN39_INTERNAL_7c23f1cc_4_k_cu_19454eca_81264cuda3std3__419piecewise_constructE
	.align		8
        /*0048*/ 	.dword	_ZN39_INTERNAL_7c23f1cc_4_k_cu_19454eca_81264cuda3std3__48in_placeE
	.align		8
        /*0050*/ 	.dword	_ZN39_INTERNAL_7c23f1cc_4_k_cu_19454eca_81264cuda3std6ranges3__45__cpo4swapE
	.align		8
        /*0058*/ 	.dword	_ZN39_INTERNAL_7c23f1cc_4_k_cu_19454eca_81264cuda3std6ranges3__45__cpo9iter_moveE
	.align		8
        /*0060*/ 	.dword	_ZN39_INTERNAL_7c23f1cc_4_k_cu_19454eca_81264cute7productE
	.align		8
        /*0068*/ 	.dword	_ZN39_INTERNAL_7c23f1cc_4_k_cu_19454eca_81264cute1_E
	.align		8
        /*0070*/ 	.dword	$str$25
	.align		8
        /*0078*/ 	.dword	$str$26
	.align		8
        /*0080*/ 	.dword	$str$27
	.align		8
        /*0088*/ 	.dword	$str$28


//--------------------- .text._ZN7cutlass13device_kernelINS_4gemm6kernel13GemmUniversalIN4cute5tupleIJiiiiEEENS1_10collective13CollectiveMmaINS1_35MainloopSm100TmaUmmaWarpSpecializedILi3ELi2ELi4ENS5_IJNS4_1CILi1EEENSA_ILi2EEESB_EEEEENS5_IJNSA_ILi64EEENSA_ILi256EEESF_EEENS_10bfloat16_tENS5_IJlSB_lEEESI_SJ_NS4_8TiledMMAINS4_8MMA_AtomIJNS4_20SM100_MMA_F16BF16_SSISI_SI_fLi64ELi256ELNS4_4UMMA5MajorE0ELSO_0ELNSN_7ScaleInE0ELSP_0EEEEEENS4_6LayoutINS5_IJSB_SB_SB_EEENS5_IJNSA_ILi0EEESU_SU_EEEEENS5_IJNS4_10UnderscoreESX_SX_EEEEENS4_23SM90_TMA_LOAD_MULTICASTENS4_14ComposedLayoutINS4_7SwizzleILi3ELi4ELi3EEENS4_18smem_ptr_flag_bitsILi16EEENSS_INS5_IJNSA_ILi8EEESF_EEENS5_IJSF_SB_EEEEEEEvNS4_8identityENS4_13SM90_TMA_LOADES1A_vS1B_EENS_8epilogue10collective18CollectiveEpilogueINS1E_23Sm100TmaWarpSpecializedILi4ELi2ELi32ELb1ELb0EEEJSH_NS5_IJNSS_ISF_SB_EES1J_EEESI_SJ_SI_SJ_NS1E_6fusion15FusionCallbacksIS1I_NS1L_17LinearCombinationISI_fSI_fLNS_15FloatRoundStyleE2EEESH_S1K_JEEENS4_5SM1004TMEM4LOAD26SM100_TMEM_LOAD_16dp256b8xES1C_S1A_NS4_17SM75_U32x4_LDSM_NENS4_14SM90_TMA_STOREES1A_NS4_17SM90_U32x4_STSM_NENS4_39AutoVectorizingCopyWithAssumedAlignmentILi128EEEEEEvvEEEEvNT_6ParamsE --------------------------
	.section	.text._ZN7cutlass13device_kernelINS_4gemm6kernel13GemmUniversalIN4cute5tupleIJiiiiEEENS1_10collective13CollectiveMmaINS1_35MainloopSm100TmaUmmaWarpSpecializedILi3ELi2ELi4ENS5_IJNS4_1CILi1EEENSA_ILi2EEESB_EEEEENS5_IJNSA_ILi64EEENSA_ILi256EEESF_EEENS_10bfloat16_tENS5_IJlSB_lEEESI_SJ_NS4_8TiledMMAINS4_8MMA_AtomIJNS4_20SM100_MMA_F16BF16_SSISI_SI_fLi64ELi256ELNS4_4UMMA5MajorE0ELSO_0ELNSN_7ScaleInE0ELSP_0EEEEEENS4_6LayoutINS5_IJSB_SB_SB_EEENS5_IJNSA_ILi0EEESU_SU_EEEEENS5_IJNS4_10UnderscoreESX_SX_EEEEENS4_23SM90_TMA_LOAD_MULTICASTENS4_14ComposedLayoutINS4_7SwizzleILi3ELi4ELi3EEENS4_18smem_ptr_flag_bitsILi16EEENSS_INS5_IJNSA_ILi8EEESF_EEENS5_IJSF_SB_EEEEEEEvNS4_8identityENS4_13SM90_TMA_LOADES1A_vS1B_EENS_8epilogue10collective18CollectiveEpilogueINS1E_23Sm100TmaWarpSpecializedILi4ELi2ELi32ELb1ELb0EEEJSH_NS5_IJNSS_ISF_SB_EES1J_EEESI_SJ_SI_SJ_NS1E_6fusion15FusionCallbacksIS1I_NS1L_17LinearCombinationISI_fSI_fLNS_15FloatRoundStyleE2EEESH_S1K_JEEENS4_5SM1004TMEM4LOAD26SM100_TMEM_LOAD_16dp256b8xES1C_S1A_NS4_17SM75_U32x4_LDSM_NENS4_14SM90_TMA_STOREES1A_NS4_17SM90_U32x4_STSM_NENS4_39AutoVectorizingCopyWithAssumedAlignmentILi128EEEEEEvvEEEEvNT_6ParamsE,"ax",@progbits
	.align	128
.text._ZN7cutlass13device_kernelINS_4gemm6kernel13GemmUniversalIN4cute5tupleIJiiiiEEENS1_10collective13CollectiveMmaINS1_35MainloopSm100TmaUmmaWarpSpecializedILi3ELi2ELi4ENS5_IJNS4_1CILi1EEENSA_ILi2EEESB_EEEEENS5_IJNSA_ILi64EEENSA_ILi256EEESF_EEENS_10bfloat16_tENS5_IJlSB_lEEESI_SJ_NS4_8TiledMMAINS4_8MMA_AtomIJNS4_20SM100_MMA_F16BF16_SSISI_SI_fLi64ELi256ELNS4_4UMMA5MajorE0ELSO_0ELNSN_7ScaleInE0ELSP_0EEEEEENS4_6LayoutINS5_IJSB_SB_SB_EEENS5_IJNSA_ILi0EEESU_SU_EEEEENS5_IJNS4_10UnderscoreESX_SX_EEEEENS4_23SM90_TMA_LOAD_MULTICASTENS4_14ComposedLayoutINS4_7SwizzleILi3ELi4ELi3EEENS4_18smem_ptr_flag_bitsILi16EEENSS_INS5_IJNSA_ILi8EEESF_EEENS5_IJSF_SB_EEEEEEEvNS4_8identityENS4_13SM90_TMA_LOADES1A_vS1B_EENS_8epilogue10collective18CollectiveEpilogueINS1E_23Sm100TmaWarpSpecializedILi4ELi2ELi32ELb1ELb0EEEJSH_NS5_IJNSS_ISF_SB_EES1J_EEESI_SJ_SI_SJ_NS1E_6fusion15FusionCallbacksIS1I_NS1L_17LinearCombinationISI_fSI_fLNS_15FloatRoundStyleE2EEESH_S1K_JEEENS4_5SM1004TMEM4LOAD26SM100_TMEM_LOAD_16dp256b8xES1C_S1A_NS4_17SM75_U32x4_LDSM_NENS4_14SM90_TMA_STOREES1A_NS4_17SM90_U32x4_STSM_NENS4_39AutoVectorizingCopyWithAssumedAlignmentILi128EEEEEEvvEEEEvNT_6ParamsE:
        .type           _ZN7cutlass13device_kernelINS_4gemm6kernel13GemmUniversalIN4cute5tupleIJiiiiEEENS1_10collective13CollectiveMmaINS1_35MainloopSm100TmaUmmaWarpSpecializedILi3ELi2ELi4ENS5_IJNS4_1CILi1EEENSA_ILi2EEESB_EEEEENS5_IJNSA_ILi64EEENSA_ILi256EEESF_EEENS_10bfloat16_tENS5_IJlSB_lEEESI_SJ_NS4_8TiledMMAINS4_8MMA_AtomIJNS4_20SM100_MMA_F16BF16_SSISI_SI_fLi64ELi256ELNS4_4UMMA5MajorE0ELSO_0ELNSN_7ScaleInE0ELSP_0EEEEEENS4_6LayoutINS5_IJSB_SB_SB_EEENS5_IJNSA_ILi0EEESU_SU_EEEEENS5_IJNS4_10UnderscoreESX_SX_EEEEENS4_23SM90_TMA_LOAD_MULTICASTENS4_14ComposedLayoutINS4_7SwizzleILi3ELi4ELi3EEENS4_18smem_ptr_flag_bitsILi16EEENSS_INS5_IJNSA_ILi8EEESF_EEENS5_IJSF_SB_EEEEEEEvNS4_8identityENS4_13SM90_TMA_LOADES1A_vS1B_EENS_8epilogue10collective18CollectiveEpilogueINS1E_23Sm100TmaWarpSpecializedILi4ELi2ELi32ELb1ELb0EEEJSH_NS5_IJNSS_ISF_SB_EES1J_EEESI_SJ_SI_SJ_NS1E_6fusion15FusionCallbacksIS1I_NS1L_17LinearCombinationISI_fSI_fLNS_15FloatRoundStyleE2EEESH_S1K_JEEENS4_5SM1004TMEM4LOAD26SM100_TMEM_LOAD_16dp256b8xES1C_S1A_NS4_17SM75_U32x4_LDSM_NENS4_14SM90_TMA_STOREES1A_NS4_17SM90_U32x4_STSM_NENS4_39AutoVectorizingCopyWithAssumedAlignmentILi128EEEEEEvvEEEEvNT_6ParamsE,@function
        .size           _ZN7cutlass13device_kernelINS_4gemm6kernel13GemmUniversalIN4cute5tupleIJiiiiEEENS1_10collective13CollectiveMmaINS1_35MainloopSm100TmaUmmaWarpSpecializedILi3ELi2ELi4ENS5_IJNS4_1CILi1EEENSA_ILi2EEESB_EEEEENS5_IJNSA_ILi64EEENSA_ILi256EEESF_EEENS_10bfloat16_tENS5_IJlSB_lEEESI_SJ_NS4_8TiledMMAINS4_8MMA_AtomIJNS4_20SM100_MMA_F16BF16_SSISI_SI_fLi64ELi256ELNS4_4UMMA5MajorE0ELSO_0ELNSN_7ScaleInE0ELSP_0EEEEEENS4_6LayoutINS5_IJSB_SB_SB_EEENS5_IJNSA_ILi0EEESU_SU_EEEEENS5_IJNS4_10UnderscoreESX_SX_EEEEENS4_23SM90_TMA_LOAD_MULTICASTENS4_14ComposedLayoutINS4_7SwizzleILi3ELi4ELi3EEENS4_18smem_ptr_flag_bitsILi16EEENSS_INS5_IJNSA_ILi8EEESF_EEENS5_IJSF_SB_EEEEEEEvNS4_8identityENS4_13SM90_TMA_LOADES1A_vS1B_EENS_8epilogue10collective18CollectiveEpilogueINS1E_23Sm100TmaWarpSpecializedILi4ELi2ELi32ELb1ELb0EEEJSH_NS5_IJNSS_ISF_SB_EES1J_EEESI_SJ_SI_SJ_NS1E_6fusion15FusionCallbacksIS1I_NS1L_17LinearCombinationISI_fSI_fLNS_15FloatRoundStyleE2EEESH_S1K_JEEENS4_5SM1004TMEM4LOAD26SM100_TMEM_LOAD_16dp256b8xES1C_S1A_NS4_17SM75_U32x4_LDSM_NENS4_14SM90_TMA_STOREES1A_NS4_17SM90_U32x4_STSM_NENS4_39AutoVectorizingCopyWithAssumedAlignmentILi128EEEEEEvvEEEEvNT_6ParamsE,(.L_x_180 - _ZN7cutlass13device_kernelINS_4gemm6kernel13GemmUniversalIN4cute5tupleIJiiiiEEENS1_10collective13CollectiveMmaINS1_35MainloopSm100TmaUmmaWarpSpecializedILi3ELi2ELi4ENS5_IJNS4_1CILi1EEENSA_ILi2EEESB_EEEEENS5_IJNSA_ILi64EEENSA_ILi256EEESF_EEENS_10bfloat16_tENS5_IJlSB_lEEESI_SJ_NS4_8TiledMMAINS4_8MMA_AtomIJNS4_20SM100_MMA_F16BF16_SSISI_SI_fLi64ELi256ELNS4_4UMMA5MajorE0ELSO_0ELNSN_7ScaleInE0ELSP_0EEEEEENS4_6LayoutINS5_IJSB_SB_SB_EEENS5_IJNSA_ILi0EEESU_SU_EEEEENS5_IJNS4_10UnderscoreESX_SX_EEEEENS4_23SM90_TMA_LOAD_MULTICASTENS4_14ComposedLayoutINS4_7SwizzleILi3ELi4ELi3EEENS4_18smem_ptr_flag_bitsILi16EEENSS_INS5_IJNSA_ILi8EEESF_EEENS5_IJSF_SB_EEEEEEEvNS4_8identityENS4_13SM90_TMA_LOADES1A_vS1B_EENS_8epilogue10collective18CollectiveEpilogueINS1E_23Sm100TmaWarpSpecializedILi4ELi2ELi32ELb1ELb0EEEJSH_NS5_IJNSS_ISF_SB_EES1J_EEESI_SJ_SI_SJ_NS1E_6fusion15FusionCallbacksIS1I_NS1L_17LinearCombinationISI_fSI_fLNS_15FloatRoundStyleE2EEESH_S1K_JEEENS4_5SM1004TMEM4LOAD26SM100_TMEM_LOAD_16dp256b8xES1C_S1A_NS4_17SM75_U32x4_LDSM_NENS4_14SM90_TMA_STOREES1A_NS4_17SM90_U32x4_STSM_NENS4_39AutoVectorizingCopyWithAssumedAlignmentILi128EEEEEEvvEEEEvNT_6ParamsE)
        .other          _ZN7cutlass13device_kernelINS_4gemm6kernel13GemmUniversalIN4cute5tupleIJiiiiEEENS1_10collective13CollectiveMmaINS1_35MainloopSm100TmaUmmaWarpSpecializedILi3ELi2ELi4ENS5_IJNS4_1CILi1EEENSA_ILi2EEESB_EEEEENS5_IJNSA_ILi64EEENSA_ILi256EEESF_EEENS_10bfloat16_tENS5_IJlSB_lEEESI_SJ_NS4_8TiledMMAINS4_8MMA_AtomIJNS4_20SM100_MMA_F16BF16_SSISI_SI_fLi64ELi256ELNS4_4UMMA5MajorE0ELSO_0ELNSN_7ScaleInE0ELSP_0EEEEEENS4_6LayoutINS5_IJSB_SB_SB_EEENS5_IJNSA_ILi0EEESU_SU_EEEEENS5_IJNS4_10UnderscoreESX_SX_EEEEENS4_23SM90_TMA_LOAD_MULTICASTENS4_14ComposedLayoutINS4_7SwizzleILi3ELi4ELi3EEENS4_18smem_ptr_flag_bitsILi16EEENSS_INS5_IJNSA_ILi8EEESF_EEENS5_IJSF_SB_EEEEEEEvNS4_8identityENS4_13SM90_TMA_LOADES1A_vS1B_EENS_8epilogue10collective18CollectiveEpilogueINS1E_23Sm100TmaWarpSpecializedILi4ELi2ELi32ELb1ELb0EEEJSH_NS5_IJNSS_ISF_SB_EES1J_EEESI_SJ_SI_SJ_NS1E_6fusion15FusionCallbacksIS1I_NS1L_17LinearCombinationISI_fSI_fLNS_15FloatRoundStyleE2EEESH_S1K_JEEENS4_5SM1004TMEM4LOAD26SM100_TMEM_LOAD_16dp256b8xES1C_S1A_NS4_17SM75_U32x4_LDSM_NENS4_14SM90_TMA_STOREES1A_NS4_17SM90_U32x4_STSM_NENS4_39AutoVectorizingCopyWithAssumedAlignmentILi128EEEEEEvvEEEEvNT_6ParamsE,@"STO_CUDA_ENTRY STV_DEFAULT"
_ZN7cutlass13device_kernelINS_4gemm6kernel13GemmUniversalIN4cute5tupleIJiiiiEEENS1_10collective13CollectiveMmaINS1_35MainloopSm100TmaUmmaWarpSpecializedILi3ELi2ELi4ENS5_IJNS4_1CILi1EEENSA_ILi2EEESB_EEEEENS5_IJNSA_ILi64EEENSA_ILi256EEESF_EEENS_10bfloat16_tENS5_IJlSB_lEEESI_SJ_NS4_8TiledMMAINS4_8MMA_AtomIJNS4_20SM100_MMA_F16BF16_SSISI_SI_fLi64ELi256ELNS4_4UMMA5MajorE0ELSO_0ELNSN_7ScaleInE0ELSP_0EEEEEENS4_6LayoutINS5_IJSB_SB_SB_EEENS5_IJNSA_ILi0EEESU_SU_EEEEENS5_IJNS4_10UnderscoreESX_SX_EEEEENS4_23SM90_TMA_LOAD_MULTICASTENS4_14ComposedLayoutINS4_7SwizzleILi3ELi4ELi3EEENS4_18smem_ptr_flag_bitsILi16EEENSS_INS5_IJNSA_ILi8EEESF_EEENS5_IJSF_SB_EEEEEEEvNS4_8identityENS4_13SM90_TMA_LOADES1A_vS1B_EENS_8epilogue10collective18CollectiveEpilogueINS1E_23Sm100TmaWarpSpecializedILi4ELi2ELi32ELb1ELb0EEEJSH_NS5_IJNSS_ISF_SB_EES1J_EEESI_SJ_SI_SJ_NS1E_6fusion15FusionCallbacksIS1I_NS1L_17LinearCombinationISI_fSI_fLNS_15FloatRoundStyleE2EEESH_S1K_JEEENS4_5SM1004TMEM4LOAD26SM100_TMEM_LOAD_16dp256b8xES1C_S1A_NS4_17SM75_U32x4_LDSM_NENS4_14SM90_TMA_STOREES1A_NS4_17SM90_U32x4_STSM_NENS4_39AutoVectorizingCopyWithAssumedAlignmentILi128EEEEEEvvEEEEvNT_6ParamsE:
[----:B------:R-:W1:Y:S01]  /*0000*/  LDC R1, c[0x0][0x37c] ;  /* 0x0000df00ff017b82 */ /* 0x000e620000000800 */
[----:B------:R-:W2:Y:S01]  /*0010*/  S2R R94, SR_TID.X ;  /* 0x00000000005e7919 */ /* 0x000ea20000002100 */
[----:B------:R-:W3:Y:S01]  /*0020*/  LDCU.64 UR8, c[0x0][0x890] ;  /* 0x00011200ff0877ac */ /* 0x000ee20008000a00 */
[----:B------:R-:W-:Y:S02]  /*0030*/  PRMT R81, RZ, 0x7610, R81 ;  /* 0x00007610ff517816 */ /* 0x000fe40000000051 */
[----:B------:R-:W-:Y:S01]  /*0040*/  ELECT P3, URZ, PT ;  /* 0x0000000000ff782f */ /* 0x000fe20003860000 */
[----:B---3--:R-:W-:-:S04]  /*0050*/  UISETP.NE.U32.AND UP0, UPT, UR8, URZ, UPT ;  /* 0x000000ff0800728c */ /* 0x008fc8000bf05070 */
[----:B------:R-:W-:Y:S01]  /*0060*/  UISETP.NE.AND.EX UP0, UPT, UR9, URZ, UPT, UP0 ;  /* 0x000000ff0900728c */ /* 0x000fe2000bf05300 */
[----:B--2---:R-:W-:-:S05]  /*0070*/  SHF.R.U32.HI R82, RZ, 0x5, R94 ;  /* 0x00000005ff527819 */ /* 0x004fca000001165e */
[----:B------:R-:W2:Y:S02]  /*0080*/  SHFL.IDX PT, R0, R82, RZ, 0x1f ;  /* 0x00001fff52007589 */ /* 0x000ea400000e0000 */
[----:B--2---:R-:W-:Y:S01]  /*0090*/  R2UR UR17, R0 ;  /* 0x00000000001172ca */ /* 0x004fe200000e0000 */
[----:B-1----:R-:W-:-:S14]  /*00a0*/  BRA.U UP0, `(.L_x_0) ;  /* 0x0000000100307547 */ /* 0x002fdc000b800000 */
[----:B------:R-:W1:Y:S02]  /*00b0*/  LDCU.64 UR4, c[0x0][0x888] ;  /* 0x00011100ff0477ac */ /* 0x000e640008000a00 */
[----:B-1----:R-:W-:-:S04]  /*00c0*/  UISETP.NE.U32.AND UP0, UPT, UR4, URZ, UPT ;  /* 0x000000ff0400728c */ /* 0x002fc8000bf05070 */
[----:B------:R-:W-:-:S09]  /*00d0*/  UISETP.NE.AND.EX UP0, UPT, UR5, URZ, UPT, UP0 ;  /* 0x000000ff0500728c */ /* 0x000fd2000bf05300 */
[----:B------:R-:W-:Y:S05]  /*00e0*/  BRA.U !UP0, `(.L_x_1) ;  /* 0x0000000108147547 */ /* 0x000fea000b800000 */
[----:B------:R-:W1:Y:S01]  /*00f0*/  LDC.64 R2, c[0x0][0x888] ;  /* 0x00022200ff027b82 */ /* 0x000e620000000a00 */
[----:B------:R-:W1:Y:S02]  /*0100*/  LDCU.64 UR4, c[0x0][0x358] ;  /* 0x00006b00ff0477ac */ /* 0x000e640008000a00 */
[----:B-1----:R1:W5:Y:S01]  /*0110*/  LDG.E R41, desc[UR4][R2.64] ;  /* 0x0000000402297981 */ /* 0x002362000c1e1900 */
[----:B------:R-:W-:Y:S01]  /*0120*/  HFMA2 R81, -RZ, RZ, 0, 5.9604644775390625e-08 ;  /* 0x00000001ff517431 */ /* 0x000fe200000001ff */
[----:B------:R-:W-:Y:S05]  /*0130*/  BRA `(.L_x_0) ;  /* 0x00000000000c7947 */ /* 0x000fea0003800000 */
.L_x_1:
[----:B------:R-:W1:Y:S01]  /*0140*/  LDCU UR4, c[0x0][0x880] ;  /* 0x00011000ff0477ac */ /* 0x000e620008000800 */
[----:B------:R-:W-:Y:S01]  /*0150*/  HFMA2 R81, -RZ, RZ, 0, 5.9604644775390625e-08 ;  /* 0x00000001ff517431 */ /* 0x000fe200000001ff */
[----:B-1----:R-:W-:-:S07]  /*0160*/  MOV R41, UR4 ;  /* 0x0000000400297c02 */ /* 0x002fce0008000f00 */
.L_x_0:
[----:B------:R-:W2:Y:S02]  /*0170*/  LDCU.64 UR4, c[0x0][0x8b0] ;  /* 0x00011600ff0477ac */ /* 0x000ea40008000a00 */
[----:B--2---:R-:W-:-:S04]  /*0180*/  UISETP.NE.U32.AND UP0, UPT, UR4, URZ, UPT ;  /* 0x000000ff0400728c */ /* 0x004fc8000bf05070 */
[----:B------:R-:W-:-:S09]  /*0190*/  UISETP.NE.AND.EX UP0, UPT, UR5, URZ, UPT, UP0 ;  /* 0x000000ff0500728c */ /* 0x000fd2000bf05300 */
[----:B------:R-:W-:Y:S05]  /*01a0*/  BRA.U UP0, `(.L_x_2) ;  /* 0x0000000100287547 */ /* 0x000fea000b800000 */
[----:B------:R-:W2:Y:S02]  /*01b0*/  LDCU.64 UR4, c[0x0][0x8a8] ;  /* 0x00011500ff0477ac */ /* 0x000ea40008000a00 */
[----:B--2---:R-:W-:-:S04]  /*01c0*/  UISETP.NE.U32.AND UP0, UPT, UR4, URZ, UPT ;  /* 0x000000ff0400728c */ /* 0x004fc8000bf05070 */
[----:B------:R-:W-:-:S09]  /*01d0*/  UISETP.NE.AND.EX UP0, UPT, UR5, URZ, UPT, UP0 ;  /* 0x000000ff0500728c */ /* 0x000fd2000bf05300 */
[----:B------:R-:W-:Y:S05]  /*01e0*/  BRA.U !UP0, `(.L_x_3) ;  /* 0x0000000108107547 */ /* 0x000fea000b800000 */
[----:B------:R-:W2:Y:S01]  /*01f0*/  LDC.64 R38, c[0x0][0x8a8] ;  /* 0x00022a00ff267b82 */ /* 0x000ea20000000a00 */
[----:B------:R-:W2:Y:S02]  /*0200*/  LDCU.64 UR4, c[0x0][0x358] ;  /* 0x00006b00ff0477ac */ /* 0x000ea40008000a00 */
[----:B--2---:R2:W5:Y:S01]  /*0210*/  LDG.E R38, desc[UR4][R38.64] ;  /* 0x0000000426267981 */ /* 0x004562000c1e1900 */
[----:B------:R-:W-:Y:S05]  /*0220*/  BRA `(.L_x_2) ;  /* 0x0000000000087947 */ /* 0x000fea0003800000 */
.L_x_3:
[----:B------:R-:W2:Y:S02]  /*0230*/  LDCU UR4, c[0x0][0x8a0] ;  /* 0x00011400ff0477ac */ /* 0x000ea40008000800 */
[----:B--2---:R-:W-:Y:S02]  /*0240*/  MOV R38, UR4 ;  /* 0x0000000400267c02 */ /* 0x004fe40008000f00 */
.L_x_2:
[----:B------:R-:W-:Y:S01]  /*0250*/  IMAD.U32 R0, RZ, RZ, UR17 ;  /* 0x00000011ff007e24 */ /* 0x000fe2000f8e00ff */
[----:B------:R-:W-:Y:S04]  /*0260*/  BSSY.RECONVERGENT B0, `(.L_x_4) ;  /* 0x000000c000007945 */ /* 0x000fe80003800200 */
[C---:B------:R-:W-:Y:S02]  /*0270*/  ISETP.NE.OR P1, PT, R0.reuse, 0x1, !P3 ;  /* 0x000000010000780c */ /* 0x040fe40005f25670 */
[----:B------:R-:W-:-:S11]  /*0280*/  ISETP.NE.OR P0, PT, R0, 0x3, !P3 ;  /* 0x000000030000780c */ /* 0x000fd60005f05670 */
[----:B------:R-:W-:Y:S05]  /*0290*/  @P1 BRA `(.L_x_5) ;  /* 0x0000000000201947 */ /* 0x000fea0003800000 */
[----:B------:R-:W3:Y:S02]  /*02a0*/  LDCU.64 UR4, c[0x0][0x348] ;  /* 0x00006900ff0477ac */ /* 0x000ee40008000a00 */
[----:B---3--:R-:W-:Y:S02]  /*02b0*/  UIADD3 UR6, UP1, UPT, UR4, 0x80, URZ ;  /* 0x0000008004067890 */ /* 0x008fe4000ff3e0ff */
[----:B------:R-:W-:Y:S02]  /*02c0*/  UIADD3 UR4, UP0, UPT, UR4, 0x180, URZ ;  /* 0x0000018004047890 */ /* 0x000fe4000ff1e0ff */
[----:B------:R-:W-:Y:S02]  /*02d0*/  UIADD3.X UR7, UPT, UPT, URZ, UR5, URZ, UP1, !UPT ;  /* 0x00000005ff077290 */ /* 0x000fe40008ffe4ff */
[----:B------:R-:W-:-:S07]  /*02e0*/  UIADD3.X UR5, UPT, UPT, URZ, UR5, URZ, UP0, !UPT ;  /* 0x00000005ff057290 */ /* 0x000fce00087fe4ff */
[----:B------:R3:W-:Y:S02]  /*02f0*/  UTMACCTL.PF [UR6] ;  /* 0x00000000060079b9 */ /* 0x0007e40008040000 */
[----:B------:R3:W-:Y:S02]  /*0300*/  UTMACCTL.PF [UR4] ;  /* 0x00000000040079b9 */ /* 0x0007e40008040000 */
[----:B---3--:R-:W-:Y:S01]  /*0310*/  NOP ;  /* 0x0000000000007918 */ /* 0x008fe20000000000 */
.L_x_5:
[----:B------:R-:W-:Y:S05]  /*0320*/  BSYNC.RECONVERGENT B0 ;  /* 0x0000000000007941 */ /* 0x000fea0003800200 */
.L_x_4:
[----:B------:R-:W-:Y:S04]  /*0330*/  BSSY.RECONVERGENT B0, `(.L_x_6) ;  /* 0x000000a000007945 */ /* 0x000fe80003800200 */
        /* <DEDUP_REMOVED lines=9> */
.L_x_7:
[----:B------:R-:W-:Y:S05]  /*03d0*/  BSYNC.RECONVERGENT B0 ;  /* 0x0000000000007941 */ /* 0x000fea0003800200 */
.L_x_6:
[----:B------:R-:W3:Y:S01]  /*03e0*/  LDCU.64 UR4, c[0x0][0x888] ;  /* 0x00011100ff0477ac */ /* 0x000ee20008000a00 */
[----:B------:R-:W-:Y:S02]  /*03f0*/  UISETP.EQ.U32.AND UP1, UPT, UR8, URZ, UPT ;  /* 0x000000ff0800728c */ /* 0x000fe4000bf22070 */
[----:B------:R-:W-:Y:S02]  /*0400*/  UPLOP3.LUT UP3, UPT, UPT, UPT, UPT, 0x80, 0x8 ;  /* 0x000000000008789c */ /* 0x000fe40003f6f070 */
[----:B---3--:R-:W-:-:S04]  /*0410*/  UISETP.NE.U32.AND UP0, UPT, UR4, URZ, UPT ;  /* 0x000000ff0400728c */ /* 0x008fc8000bf05070 */
[----:B------:R-:W-:-:S04]  /*0420*/  UISETP.NE.AND.EX UP0, UPT, UR5, URZ, UPT, UP0 ;  /* 0x000000ff0500728c */ /* 0x000fc8000bf05300 */
[----:B------:R-:W-:-:S04]  /*0430*/  UISETP.EQ.OR.EX UP2, UPT, UR9, URZ, !UP0, UP1 ;  /* 0x000000ff0900728c */ /* 0x000fc8000c742710 */
[----:B------:R-:W-:-:S06]  /*0440*/  UP2UR UR4, UPR, URZ, 0x4 ;  /* 0x00000004ff047883 */ /* 0x000fcc0008000000 */
[----:B------:R-:W-:Y:S01]  /*0450*/  MOV R85, UR4 ;  /* 0x0000000400557c02 */ /* 0x000fe20008000f00 */
[----:B------:R-:W-:Y:S06]  /*0460*/  BRA.U !UP2, `(.L_x_8) ;  /* 0x000000010a207547 */ /* 0x000fec000b800000 */
[----:B------:R-:W-:Y:S01]  /*0470*/  UISETP.NE.U32.AND UP1, UPT, UR8, URZ, UPT ;  /* 0x000000ff0800728c */ /* 0x000fe2000bf25070 */
[----:B-----5:R-:W-:Y:S01]  /*0480*/  FSETP.NEU.AND P0, PT, R41, RZ, PT ;  /* 0x000000ff2900720b */ /* 0x020fe20003f0d000 */
[----:B------:R-:W-:Y:S02]  /*0490*/  USEL UR4, URZ, 0xffffffff, UP0 ;  /* 0xffffffffff047887 */ /* 0x000fe40008000000 */
[----:B------:R-:W-:-:S10]  /*04a0*/  UISETP.NE.AND.EX UP1, UPT, UR9, URZ, UPT, UP1 ;  /* 0x000000ff0900728c */ /* 0x000fd4000bf25310 */
[----:B------:R-:W-:Y:S01]  /*04b0*/  VOTEU.ANY UP0, P0 ;  /* 0x0000000000ff7886 */ /* 0x000fe20000000100 */
[----:B------:R-:W-:-:S04]  /*04c0*/  @!UP1 USEL UR4, URZ, 0xffffffff, UP0 ;  /* 0xffffffffff049887 */ /* 0x000fc80008000000 */
[----:B------:R-:W-:-:S04]  /*04d0*/  ULOP3.LUT UR4, UR4, 0x1, URZ, 0xc0, !UPT ;  /* 0x0000000104047892 */ /* 0x000fc8000f8ec0ff */
[----:B------:R-:W-:-:S11]  /*04e0*/  UISETP.NE.U32.AND UP3, UPT, UR4, 0x1, UPT ;  /* 0x000000010400788c */ /* 0x000fd6000bf65070 */
.L_x_8:
[----:B-1----:R-:W1:Y:S01]  /*04f0*/  SHFL.IDX PT, R2, R82, RZ, 0x1f ;  /* 0x00001fff52027589 */ /* 0x002e6200000e0000 */
[----:B------:R-:W-:-:S04]  /*0500*/  UISETP.NE.AND UP0, UPT, UR17, 0x2, UPT ;  /* 0x000000021100788c */ /* 0x000fc8000bf05270 */
[----:B------:R-:W-:Y:S01]  /*0510*/  USEL UR48, URZ, 0x1, UP0 ;  /* 0x00000001ff307887 */ /* 0x000fe20008000000 */
[----:B-1----:R-:W-:-:S13]  /*0520*/  ISETP.NE.AND P0, PT, R2, RZ, PT ;  /* 0x000000ff0200720c */ /* 0x002fda0003f05270 */
[----:B------:R-:W-:Y:S05]  /*0530*/  @P0 BRA `(.L_x_9) ;  /* 0x0000000000500947 */ /* 0x000fea0003800000 */
[----:B------:R-:W1:Y:S01]  /*0540*/  S2UR UR4, SR_CgaCtaId ;  /* 0x00000000000479c3 */ /* 0x000e620000008800 */
[----:B------:R-:W-:Y:S01]  /*0550*/  UMOV UR5, 0x400 ;  /* 0x0000040000057882 */ /* 0x000fe20000000000 */
[----:B------:R-:W-:Y:S01]  /*0560*/  UMOV UR8, 0x1 ;  /* 0x0000000100087882 */ /* 0x000fe20000000000 */
[----:B------:R-:W-:Y:S01]  /*0570*/  UMOV UR6, 0x2 ;  /* 0x0000000200067882 */ /* 0x000fe20000000000 */
[----:B------:R-:W-:-:S04]  /*0580*/  UIADD3 UR8, UPT, UPT, -UR8, 0x100000, URZ ;  /* 0x0010000008087890 */ /* 0x000fc8000fffe1ff */
[----:B------:R-:W-:Y:S02]  /*0590*/  USHF.L.U32 UR9, UR8, 0xb, URZ ;  /* 0x0000000b08097899 */ /* 0x000fe400080006ff */
[----:B------:R-:W-:Y:S02]  /*05a0*/  USHF.L.U32 UR8, UR8, 0x1, URZ ;  /* 0x0000000108087899 */ /* 0x000fe400080006ff */
[----:B------:R-:W-:-:S04]  /*05b0*/  UIADD3 UR6, UPT, UPT, -UR6, 0x100000, URZ ;  /* 0x0010000006067890 */ /* 0x000fc8000fffe1ff */
[----:B------:R-:W-:Y:S02]  /*05c0*/  USHF.L.U32 UR7, UR6, 0xb, URZ ;  /* 0x0000000b06077899 */ /* 0x000fe400080006ff */
[----:B------:R-:W-:Y:S01]  /*05d0*/  USHF.L.U32 UR6, UR6, 0x1, URZ ;  /* 0x0000000106067899 */ /* 0x000fe200080006ff */
[----:B------:R-:W-:Y:S01]  /*05e0*/  ELECT P0, URZ, PT ;  /* 0x0000000000ff782f */ /* 0x000fe20003800000 */
[----:B-1----:R-:W-:Y:S01]  /*05f0*/  ULEA UR4, UR4, UR5, 0x18 ;  /* 0x0000000504047291 */ /* 0x002fe2000f8ec0ff */
[----:B------:R-:W1:Y:S11]  /*0600*/  FENCE.VIEW.ASYNC.S ;  /* 0x00000000000073c6 */ /* 0x000e760000000000 */
[----:B-1----:R1:W3:Y:S01]  /*0610*/  SYNCS.EXCH.64 URZ, [UR4], UR8 ;  /* 0x0000000804ff75b2 */ /* 0x0022e20008000100 */
[----:B------:R1:W4:Y:S01]  /*0620*/  SYNCS.EXCH.64 URZ, [UR4+0x18], UR6 ;  /* 0x0000180604ff75b2 */ /* 0x0003220008000100 */
[----:B------:R1:W1:Y:S01]  /*0630*/  SYNCS.EXCH.64 URZ, [UR4+0x8], UR8 ;  /* 0x0000080804ff75b2 */ /* 0x0002620008000100 */
[----:B------:R1:W1:Y:S01]  /*0640*/  SYNCS.EXCH.64 URZ, [UR4+0x20], UR6 ;  /* 0x0000200604ff75b2 */ /* 0x0002620008000100 */
[----:B------:R1:W1:Y:S01]  /*0650*/  SYNCS.EXCH.64 URZ, [UR4+0x10], UR8 ;  /* 0x0000100804ff75b2 */ /* 0x0002620008000100 */
[----:B------:R1:W1:Y:S01]  /*0660*/  SYNCS.EXCH.64 URZ, [UR4+0x28], UR6 ;  /* 0x0000280604ff75b2 */ /* 0x0002620008000100 */
[----:B------:R-:W-:Y:S01]  /*0670*/  NOP ;  /* 0x0000000000007918 */ /* 0x000fe20000000000 */
.L_x_9:
[----:B------:R-:W2:Y:S01]  /*0680*/  SHFL.IDX PT, R2, R82, RZ, 0x1f ;  /* 0x00001fff52027589 */ /* 0x000ea200000e0000 */
[----:B------:R-:W-:Y:S01]  /*0690*/  NOP ;  /* 0x0000000000007918 */ /* 0x000fe20000000000 */
[----:B--2---:R-:W-:-:S13]  /*06a0*/  ISETP.NE.AND P0, PT, R2, 0x1, PT ;  /* 0x000000010200780c */ /* 0x004fda0003f05270 */
[----:B------:R-:W-:Y:S05]  /*06b0*/  @P0 BRA `(.L_x_10) ;  /* 0x0000000000580947 */ /* 0x000fea0003800000 */
[----:B-1----:R-:W1:Y:S01]  /*06c0*/  S2UR UR4, SR_CgaCtaId ;  /* 0x00000000000479c3 */ /* 0x002e620000008800 */
        /* <DEDUP_REMOVED lines=12> */
[----:B-1----:R2:W1:Y:S01]  /*0790*/  SYNCS.EXCH.64 URZ, [UR4+0x30], UR8 ;  /* 0x0000300804ff75b2 */ /* 0x0024620008000100 */
[----:B------:R2:W1:Y:S01]  /*07a0*/  SYNCS.EXCH.64 URZ, [UR4+0x50], UR6 ;  /* 0x0000500604ff75b2 */ /* 0x0004620008000100 */
[----:B------:R2:W1:Y:S01]  /*07b0*/  SYNCS.EXCH.64 URZ, [UR4+0x38], UR8 ;  /* 0x0000380804ff75b2 */ /* 0x0004620008000100 */
[----:B------:R2:W1:Y:S01]  /*07c0*/  SYNCS.EXCH.64 URZ, [UR4+0x58], UR6 ;  /* 0x0000580604ff75b2 */ /* 0x0004620008000100 */
[----:B------:R2:W1:Y:S01]  /*07d0*/  SYNCS.EXCH.64 URZ, [UR4+0x40], UR8 ;  /* 0x0000400804ff75b2 */ /* 0x0004620008000100 */
[----:B------:R2:W1:Y:S01]  /*07e0*/  SYNCS.EXCH.64 URZ, [UR4+0x60], UR6 ;  /* 0x0000600604ff75b2 */ /* 0x0004620008000100 */
[----:B------:R2:W1:Y:S01]  /*07f0*/  SYNCS.EXCH.64 URZ, [UR4+0x48], UR8 ;  /* 0x0000480804ff75b2 */ /* 0x0004620008000100 */
[----:B------:R2:W1:Y:S02]  /*0800*/  SYNCS.EXCH.64 URZ, [UR4+0x68], UR6 ;  /* 0x0000680604ff75b2 */ /* 0x0004640008000100 */
[----:B--2---:R-:W-:Y:S01]  /*0810*/  NOP ;  /* 0x0000000000007918 */ /* 0x004fe20000000000 */
.L_x_10:
[----:B------:R-:W2:Y:S01]  /*0820*/  SHFL.IDX PT, R2, R82, RZ, 0x1f ;  /* 0x00001fff52027589 */ /* 0x000ea200000e0000 */
[----:B------:R-:W-:Y:S01]  /*0830*/  NOP ;  /* 0x0000000000007918 */ /* 0x000fe20000000000 */
[----:B--2---:R-:W-:-:S13]  /*0840*/  ISETP.NE.AND P0, PT, R2, 0x3, PT ;  /* 0x000000030200780c */ /* 0x004fda0003f05270 */
[----:B------:R-:W-:Y:S05]  /*0850*/  @P0 BRA `(.L_x_11) ;  /* 0x0000000000300947 */ /* 0x000fea0003800000 */
[----:B-1----:R-:W1:Y:S01]  /*0860*/  S2UR UR6, SR_CgaCtaId ;  /* 0x00000000000679c3 */ /* 0x002e620000008800 */
[----:B------:R-:W-:Y:S01]  /*0870*/  UMOV UR4, 0x400 ;  /* 0x0000040000047882 */ /* 0x000fe20000000000 */
[----:B------:R-:W-:Y:S01]  /*0880*/  UMOV UR5, 0x20 ;  /* 0x0000002000057882 */ /* 0x000fe20000000000 */
[----:B------:R-:W-:Y:S01]  /*0890*/  ELECT P0, URZ, PT ;  /* 0x0000000000ff782f */ /* 0x000fe20003800000 */
[----:B-1----:R-:W-:Y:S02]  /*08a0*/  ULEA UR6, UR6, UR4, 0x18 ;  /* 0x0000000406067291 */ /* 0x002fe4000f8ec0ff */
[----:B------:R-:W-:-:S04]  /*08b0*/  UIADD3 UR4, UPT, UPT, -UR5, 0x100000, URZ ;  /* 0x0010000005047890 */ /* 0x000fc8000fffe1ff */
[----:B------:R-:W-:Y:S02]  /*08c0*/  USHF.L.U32 UR5, UR4, 0xb, URZ ;  /* 0x0000000b04057899 */ /* 0x000fe400080006ff */
[----:B------:R-:W-:Y:S01]  /*08d0*/  USHF.L.U32 UR4, UR4, 0x1, URZ ;  /* 0x0000000104047899 */ /* 0x000fe200080006ff */
[----:B------:R-:W1:Y:S11]  /*08e0*/  FENCE.VIEW.ASYNC.S ;  /* 0x00000000000073c6 */ /* 0x000e760000000000 */
[----:B-1----:R2:W1:Y:S01]  /*08f0*/  SYNCS.EXCH.64 URZ, [UR6+0x70], UR4 ;  /* 0x0000700406ff75b2 */ /* 0x0024620008000100 */
[----:B------:R2:W1:Y:S02]  /*0900*/  SYNCS.EXCH.64 URZ, [UR6+0x78], UR4 ;  /* 0x0000780406ff75b2 */ /* 0x0004640008000100 */
[----:B--2---:R-:W-:Y:S01]  /*0910*/  NOP ;  /* 0x0000000000007918 */ /* 0x004fe20000000000 */
.L_x_11:
[----:B------:R-:W2:Y:S01]  /*0920*/  SHFL.IDX PT, R2, R82, RZ, 0x1f ;  /* 0x00001fff52027589 */ /* 0x000ea200000e0000 */
[----:B------:R-:W-:Y:S01]  /*0930*/  NOP ;  /* 0x0000000000007918 */ /* 0x000fe20000000000 */
[----:B--2---:R-:W-:-:S13]  /*0940*/  ISETP.NE.AND P0, PT, R2, 0x4, PT ;  /* 0x000000040200780c */ /* 0x004fda0003f05270 */
[----:B------:R-:W-:Y:S05]  /*0950*/  @P0 BRA `(.L_x_12) ;  /* 0x00000000004c0947 */ /* 0x000fea0003800000 */
[----:B-1----:R-:W1:Y:S01]  /*0960*/  S2UR UR6, SR_CgaCtaId ;  /* 0x00000000000679c3 */ /* 0x002e620000008800 */
[----:B------:R-:W-:Y:S01]  /*0970*/  UMOV UR4, 0x1e0 ;  /* 0x000001e000047882 */ /* 0x000fe20000000000 */
[----:B------:R-:W-:Y:S01]  /*0980*/  UMOV UR5, 0x400 ;  /* 0x0000040000057882 */ /* 0x000fe20000000000 */
[----:B------:R-:W-:Y:S01]  /*0990*/  USEL UR4, UR4, 0x1a0, UP3 ;  /* 0x000001a004047887 */ /* 0x000fe20009800000 */
[----:B------:R-:W-:Y:S01]  /*09a0*/  UMOV UR8, 0x1 ;  /* 0x0000000100087882 */ /* 0x000fe20000000000 */
[----:B------:R-:W-:Y:S01]  /*09b0*/  ELECT P0, URZ, PT ;  /* 0x0000000000ff782f */ /* 0x000fe20003800000 */
[----:B------:R-:W-:-:S04]  /*09c0*/  UIADD3 UR8, UPT, UPT, -UR8, 0x100000, URZ ;  /* 0x0010000008087890 */ /* 0x000fc8000fffe1ff */
[----:B------:R-:W-:Y:S02]  /*09d0*/  USHF.L.U32 UR9, UR8, 0xb, URZ ;  /* 0x0000000b08097899 */ /* 0x000fe400080006ff */
[----:B------:R-:W-:Y:S02]  /*09e0*/  USHF.L.U32 UR8, UR8, 0x1, URZ ;  /* 0x0000000108087899 */ /* 0x000fe400080006ff */
[----:B-1----:R-:W-:Y:S02]  /*09f0*/  ULEA UR6, UR6, UR5, 0x18 ;  /* 0x0000000506067291 */ /* 0x002fe4000f8ec0ff */
[----:B------:R-:W-:-:S04]  /*0a00*/  UIADD3 UR4, UPT, UPT, -UR4, 0x100000, URZ ;  /* 0x0010000004047890 */ /* 0x000fc8000fffe1ff */
[----:B------:R-:W-:Y:S02]  /*0a10*/  USHF.L.U32 UR5, UR4, 0xb, URZ ;  /* 0x0000000b04057899 */ /* 0x000fe400080006ff */
[----:B------:R-:W-:Y:S01]  /*0a20*/  USHF.L.U32 UR4, UR4, 0x1, URZ ;  /* 0x0000000104047899 */ /* 0x000fe200080006ff */
[----:B------:R-:W1:Y:S03]  /*0a30*/  FENCE.VIEW.ASYNC.S ;  /* 0x00000000000073c6 */ /* 0x000e660000000000 */
[----:B-1----:R2:W1:Y:S08]  /*0a40*/  SYNCS.EXCH.64 URZ, [UR6+0x80], UR8 ;  /* 0x0000800806ff75b2 */ /* 0x0024700008000100 */
[----:B------:R2:W1:Y:S01]  /*0a50*/  SYNCS.EXCH.64 URZ, [UR6+0x90], UR4 ;  /* 0x0000900406ff75b2 */ /* 0x0004620008000100 */
[----:B------:R2:W1:Y:S01]  /*0a60*/  SYNCS.EXCH.64 URZ, [UR6+0x88], UR8 ;  /* 0x0000880806ff75b2 */ /* 0x0004620008000100 */
[----:B------:R2:W1:Y:S02]  /*0a70*/  SYNCS.EXCH.64 URZ, [UR6+0x98], UR4 ;  /* 0x0000980406ff75b2 */ /* 0x0004640008000100 */
[----:B--2---:R-:W-:Y:S01]  /*0a80*/  NOP ;  /* 0x0000000000007918 */ /* 0x004fe20000000000 */
.L_x_12:
        /* <DEDUP_REMOVED lines=26> */
.L_x_13:
[----:B------:R-:W2:Y:S01]  /*0c30*/  SHFL.IDX PT, R2, R82, RZ, 0x1f ;  /* 0x00001fff52027589 */ /* 0x000ea200000e0000 */
[----:B------:R-:W-:Y:S01]  /*0c40*/  NOP ;  /* 0x0000000000007918 */ /* 0x000fe20000000000 */
[----:B--2---:R-:W-:-:S13]  /*0c50*/  ISETP.NE.AND P0, PT, R2, 0x3, PT ;  /* 0x000000030200780c */ /* 0x004fda0003f05270 */
[----:B------:R-:W-:Y:S05]  /*0c60*/  @P0 BRA `(.L_x_14) ;  /* 0x0000000000380947 */ /* 0x000fea0003800000 */
[----:B------:R-:W2:Y:S01]  /*0c70*/  S2UR UR5, SR_CgaCtaId ;  /* 0x00000000000579c3 */ /* 0x000ea20000008800 */
[----:B-1----:R-:W-:Y:S01]  /*0c80*/  UMOV UR4, 0x400 ;  /* 0x0000040000047882 */ /* 0x002fe20000000000 */
[----:B------:R-:W-:Y:S01]  /*0c90*/  UMOV UR6, 0x20 ;  /* 0x0000002000067882 */ /* 0x000fe20000000000 */
[----:B------:R-:W-:Y:S01]  /*0ca0*/  ELECT P0, URZ, PT ;  /* 0x0000000000ff782f */ /* 0x000fe20003800000 */
[----:B------:R-:W-:-:S04]  /*0cb0*/  UIADD3 UR6, UPT, UPT, -UR6, 0x100000, URZ ;  /* 0x0010000006067890 */ /* 0x000fc8000fffe1ff */
[----:B------:R-:W-:Y:S02]  /*0cc0*/  USHF.L.U32 UR7, UR6, 0xb, URZ ;  /* 0x0000000b06077899 */ /* 0x000fe400080006ff */
[----:B------:R-:W-:Y:S02]  /*0cd0*/  USHF.L.U32 UR6, UR6, 0x1, URZ ;  /* 0x0000000106067899 */ /* 0x000fe400080006ff */
[----:B--2---:R-:W-:Y:S01]  /*0ce0*/  ULEA UR4, UR5, UR4, 0x18 ;  /* 0x0000000405047291 */ /* 0x004fe2000f8ec0ff */
[----:B------:R-:W1:Y:S11]  /*0cf0*/  FENCE.VIEW.ASYNC.S ;  /* 0x00000000000073c6 */ /* 0x000e760000000000 */
[----:B-1----:R2:W1:Y:S01]  /*0d00*/  SYNCS.EXCH.64 URZ, [UR4+0xe0], UR6 ;  /* 0x0000e00604ff75b2 */ /* 0x0024620008000100 */
[----:B------:R2:W1:Y:S01]  /*0d10*/  SYNCS.EXCH.64 URZ, [UR4+0xf0], UR6 ;  /* 0x0000f00604ff75b2 */ /* 0x0004620008000100 */
[----:B------:R2:W1:Y:S01]  /*0d20*/  SYNCS.EXCH.64 URZ, [UR4+0xe8], UR6 ;  /* 0x0000e80604ff75b2 */ /* 0x0004620008000100 */
[----:B------:R2:W1:Y:S02]  /*0d30*/  SYNCS.EXCH.64 URZ, [UR4+0xf8], UR6 ;  /* 0x0000f80604ff75b2 */ /* 0x0004640008000100 */
[----:B--2---:R-:W-:Y:S01]  /*0d40*/  NOP ;  /* 0x0000000000007918 */ /* 0x004fe20000000000 */
.L_x_14:
[----:B-1----:R-:W1:Y:S01]  /*0d50*/  LDCU UR4, c[0x0][0x36c] ;  /* 0x00006d80ff0477ac */ /* 0x002e620008000800 */
[----:B------:R-:W-:Y:S01]  /*0d60*/  ISETP.NE.OR P3, PT, R0, 0x2, !P3 ;  /* 0x000000020000780c */ /* 0x000fe20005f65670 */
[----:B------:R-:W-:Y:S01]  /*0d70*/  NOP ;  /* 0x0000000000007918 */ /* 0x000fe20000000000 */
[----:B------:R-:W-:Y:S01]  /*0d80*/  LOP3.LUT R0, R94, 0x1f, RZ, 0xc0, !PT ;  /* 0x0000001f5e007812 */ /* 0x000fe200078ec0ff */
[----:B------:R-:W-:Y:S02]  /*0d90*/  UISETP.NE.AND UP4, UPT, UR17, URZ, UPT ;  /* 0x000000ff1100728c */ /* 0x000fe4000bf85270 */
[----:B-1----:R-:W-:-:S09]  /*0da0*/  UISETP.EQ.U32.AND UP5, UPT, UR4, 0x1, UPT ;  /* 0x000000010400788c */ /* 0x002fd2000bfa2070 */
[----:B------:R-:W-:Y:S05]  /*0db0*/  BRA.U !UP5, `(.L_x_15) ;  /* 0x000000010d087547 */ /* 0x000fea000b800000 */
[----:B---34-:R-:W-:Y:S01]  /*0dc0*/  UCGABAR_ARV ;  /* 0x00000000000079c7 */ /* 0x018fe20008000000 */
[----:B------:R-:W-:Y:S05]  /*0dd0*/  BRA `(.L_x_16) ;  /* 0x0000000000047947 */ /* 0x000fea0003800000 */
.L_x_15:
[----:B---34-:R-:W-:Y:S01]  /*0de0*/  NOP ;  /* 0x0000000000007918 */ /* 0x018fe20000000000 */
.L_x_16:
[----:B------:R-:W1:Y:S01]  /*0df0*/  S2UR UR7, SR_CTAID.X ;  /* 0x00000000000779c3 */ /* 0x000e620000002500 */
[----:B------:R-:W-:-:S05]  /*0e00*/  CS2R.32 R84, SR_CgaSize ;  /* 0x0000000000547805 */ /* 0x000fca0000008a00 */
[----:B------:R-:W-:-:S05]  /*0e10*/  IMAD R84, R84, -0xa0, RZ ;  /* 0xffffff6054547824 */ /* 0x000fca00078e02ff */
[----:B------:R-:W-:-:S14]  /*0e20*/  R2UR UR5, R84 ;  /* 0x00000000540572ca */ /* 0x000fdc00000e0000 */
[----:B------:R-:W2:Y:S01]  /*0e30*/  LDCU UR5, c[0x0][UR5+0x2b0] ;  /* 0x00005600050577ac */ /* 0x000ea20008000800 */
[----:B------:R-:W-:-:S05]  /*0e40*/  CS2R.32 R84, SR_CgaSize ;  /* 0x0000000000547805 */ /* 0x000fca0000008a00 */
[----:B------:R-:W-:-:S05]  /*0e50*/  IMAD R84, R84, -0xa0, RZ ;  /* 0xffffff6054547824 */ /* 0x000fca00078e02ff */
[----:B------:R-:W-:-:S14]  /*0e60*/  R2UR UR4, R84 ;  /* 0x00000000540472ca */ /* 0x000fdc00000e0000 */
[----:B------:R-:W3:Y:S01]  /*0e70*/  LDCU UR4, c[0x0][UR4+0x2b4] ;  /* 0x00005680040477ac */ /* 0x000ee20008000800 */
[----:B------:R-:W4:Y:S01]  /*0e80*/  S2UR UR8, SR_CTAID.Y ;  /* 0x00000000000879c3 */ /* 0x000f220000002600 */
[----:B------:R-:W-:-:S05]  /*0e90*/  CS2R.32 R84, SR_CgaSize ;  /* 0x0000000000547805 */ /* 0x000fca0000008a00 */
[----:B------:R-:W-:-:S05]  /*0ea0*/  IMAD R84, R84, -0xa0, RZ ;  /* 0xffffff6054547824 */ /* 0x000fca00078e02ff */
[----:B------:R-:W-:-:S14]  /*0eb0*/  R2UR UR9, R84 ;  /* 0x00000000540972ca */ /* 0x000fdc00000e0000 */
[----:B------:R-:W3:Y:S01]  /*0ec0*/  LDCU UR9, c[0x0][UR9+0x2a0] ;  /* 0x00005400090977ac */ /* 0x000ee20008000800 */
[----:B------:R-:W-:-:S05]  /*0ed0*/  CS2R.32 R84, SR_CgaSize ;  /* 0x0000000000547805 */ /* 0x000fca0000008a00 */
[----:B------:R-:W-:-:S05]  /*0ee0*/  IMAD R84, R84, -0xa0, RZ ;  /* 0xffffff6054547824 */ /* 0x000fca00078e02ff */
[----:B------:R-:W-:-:S14]  /*0ef0*/  R2UR UR10, R84 ;  /* 0x00000000540a72ca */ /* 0x000fdc00000e0000 */
[----:B------:R-:W3:Y:S01]  /*0f00*/  LDCU UR10, c[0x0][UR10+0x2a4] ;  /* 0x000054800a0a77ac */ /* 0x000ee20008000800 */
[----:B------:R-:W3:Y:S01]  /*0f10*/  S2UR UR11, SR_CgaCtaId ;  /* 0x00000000000b79c3 */ /* 0x000ee20000008800 */
[----:B------:R-:W3:Y:S01]  /*0f20*/  LDCU UR21, c[0x0][0xb24] ;  /* 0x00016480ff1577ac */ /* 0x000ee20008000800 */
[----:B------:R-:W3:Y:S01]  /*0f30*/  LDCU UR42, c[0x0][0xb24] ;  /* 0x00016480ff2a77ac */ /* 0x000ee20008000800 */
[----:B-1----:R-:W-:-:S05]  /*0f40*/  I2FP.F32.U32 R3, UR7 ;  /* 0x0000000700037c45 */ /* 0x002fca0008201000 */
[----:B------:R-:W1:Y:S01]  /*0f50*/  S2UR UR36, SR_CTAID.Z ;  /* 0x00000000002479c3 */ /* 0x000e620000002700 */
[----:B------:R-:W1:Y:S01]  /*0f60*/  LDCU UR27, c[0x0][0xb30] ;  /* 0x00016600ff1b77ac */ /* 0x000e620008000800 */
[----:B--2---:R-:W-:Y:S01]  /*0f70*/  FMUL R3, R3, UR5 ;  /* 0x0000000503037c20 */ /* 0x004fe20008400000 */
[----:B------:R-:W-:Y:S01]  /*0f80*/  UMOV UR16, UR7 ;  /* 0x0000000700107c82 */ /* 0x000fe20008000000 */
[----:B----4-:R-:W-:Y:S01]  /*0f90*/  I2FP.F32.U32 R2, UR8 ;  /* 0x0000000800027c45 */ /* 0x010fe20008201000 */
[----:B------:R-:W-:-:S03]  /*0fa0*/  UMOV UR20, UR8 ;  /* 0x0000000800147c82 */ /* 0x000fc60008000000 */
[----:B------:R-:W2:Y:S01]  /*0fb0*/  F2I.U32.TRUNC.NTZ R3, R3 ;  /* 0x0000000300037305 */ /* 0x000ea2000020f000 */
[----:B---3--:R-:W-:Y:S01]  /*0fc0*/  UISETP.GE.AND UP2, UPT, UR21, 0x1, UPT ;  /* 0x000000011500788c */ /* 0x008fe2000bf46270 */
[----:B------:R-:W-:Y:S01]  /*0fd0*/  FMUL R2, R2, UR4 ;  /* 0x0000000402027c20 */ /* 0x000fe20008400000 */
[----:B------:R-:W-:-:S05]  /*0fe0*/  USHF.L.U32 UR28, UR11, 0xb, URZ ;  /* 0x0000000b0b1c7899 */ /* 0x000fca00080006ff */
[----:B------:R-:W3:Y:S01]  /*0ff0*/  F2I.U32.TRUNC.NTZ R2, R2 ;  /* 0x0000000200027305 */ /* 0x000ee2000020f000 */
[----:B--2---:R-:W-:Y:S02]  /*1000*/  R2UR UR4, R3 ;  /* 0x00000000030472ca */ /* 0x004fe400000e0000 */
[----:B---3--:R-:W-:Y:S02]  /*1010*/  R2UR UR6, R2 ;  /* 0x00000000020672ca */ /* 0x008fe400000e0000 */
[----:B------:R-:W-:-:S09]  /*1020*/  PRMT R2, RZ, 0x7610, R2 ;  /* 0x00007610ff027816 */ /* 0x000fd20000000002 */
[----:B------:R-:W-:-:S04]  /*1030*/  UIADD3 UR5, UPT, UPT, -UR4, URZ, URZ ;  /* 0x000000ff04057290 */ /* 0x000fc8000fffe1ff */
[----:B------:R-:W-:Y:S02]  /*1040*/  UIMAD UR5, UR9, UR5, UR7 ;  /* 0x00000005090572a4 */ /* 0x000fe4000f8e0207 */
[----:B------:R-:W-:-:S04]  /*1050*/  UIADD3 UR4, UPT, UPT, -UR6, URZ, URZ ;  /* 0x000000ff06047290 */ /* 0x000fc8000fffe1ff */
[----:B------:R-:W-:Y:S01]  /*1060*/  IMAD.U32 R84, RZ, RZ, UR5 ;  /* 0x00000005ff547e24 */ /* 0x000fe2000f8e00ff */
[----:B------:R-:W-:-:S06]  /*1070*/  UIMAD UR4, UR10, UR4, UR8 ;  /* 0x000000040a0472a4 */ /* 0x000fcc000f8e0208 */
[----:B------:R-:W-:Y:S01]  /*1080*/  IMAD.U32 R83, RZ, RZ, UR4 ;  /* 0x00000004ff537e24 */ /* 0x000fe2000f8e00ff */
[----:B-1----:R-:W-:Y:S06]  /*1090*/  BRA.U UP4, `(.L_x_17) ;  /* 0x00000001042c7547 */ /* 0x002fec000b800000 */
[----:B------:R-:W-:Y:S02]  /*10a0*/  R2UR UR5, R83 ;  /* 0x00000000530572ca */ /* 0x000fe400000e0000 */
[----:B------:R-:W-:-:S11]  /*10b0*/  R2UR UR4, R84 ;  /* 0x00000000540472ca */ /* 0x000fd600000e0000 */
[----:B------:R-:W-:Y:S02]  /*10c0*/  UISETP.NE.AND UP0, UPT, UR5, URZ, UPT ;  /* 0x000000ff0500728c */ /* 0x000fe4000bf05270 */
[----:B------:R-:W-:Y:S02]  /*10d0*/  UISETP.NE.AND UP1, UPT, UR5, 0x1, UPT ;  /* 0x000000010500788c */ /* 0x000fe4000bf25270 */
[----:B------:R-:W-:-:S04]  /*10e0*/  UISETP.EQ.OR UP0, UPT, UR4, URZ, !UP0 ;  /* 0x000000ff0400728c */ /* 0x000fc8000c702670 */
[----:B------:R-:W-:Y:S02]  /*10f0*/  USEL UR5, URZ, 0x1, !UP0 ;  /* 0x00000001ff057887 */ /* 0x000fe4000c000000 */
[----:B------:R-:W-:Y:S02]  /*1100*/  UISETP.NE.AND UP0, UPT, UR4, URZ, UPT ;  /* 0x000000ff0400728c */ /* 0x000fe4000bf05270 */
[----:B------:R-:W-:-:S04]  /*1110*/  USEL UR4, URZ, 0x2, UP1 ;  /* 0x00000002ff047887 */ /* 0x000fc80008800000 */
[----:B------:R-:W-:-:S04]  /*1120*/  USEL UR4, UR4, 0x2, UP0 ;  /* 0x0000000204047887 */ /* 0x000fc80008000000 */
[----:B------:R-:W-:-:S06]  /*1130*/  UIADD3 UR4, UPT, UPT, UR5, UR4, URZ ;  /* 0x0000000405047290 */ /* 0x000fcc000fffe0ff */
[----:B------:R-:W-:Y:S02]  /*1140*/  IMAD.U32 R2, RZ, RZ, UR4 ;  /* 0x00000004ff027e24 */ /* 0x000fe4000f8e00ff */
.L_x_17:
[----:B------:R-:W-:Y:S05]  /*1150*/  BRA.U !UP2, `(.L_x_18) ;  /* 0x000000010ad47547 */ /* 0x000fea000b800000 */
[----:B------:R-:W1:Y:S01]  /*1160*/  LDCU.128 UR12, c[0x0][0xb10] ;  /* 0x00016200ff0c77ac */ /* 0x000e620008000c00 */
[----:B------:R-:W2:Y:S01]  /*1170*/  LDCU UR6, c[0x0][0x370] ;  /* 0x00006e00ff0677ac */ /* 0x000ea20008000800 */
[----:B------:R-:W3:Y:S01]  /*1180*/  LDCU UR5, c[0x0][0x374] ;  /* 0x00006e80ff0577ac */ /* 0x000ee20008000800 */
[----:B------:R-:W4:Y:S01]  /*1190*/  LDCU UR26, c[0x0][0xb0c] ;  /* 0x00016180ff1a77ac */ /* 0x000f220008000800 */
[----:B------:R-:W4:Y:S01]  /*11a0*/  LDCU UR4, c[0x0][0xb20] ;  /* 0x00016400ff0477ac */ /* 0x000f220008000800 */
[----:B------:R-:W4:Y:S01]  /*11b0*/  LDCU.64 UR8, c[0x0][0xb28] ;  /* 0x00016500ff0877ac */ /* 0x000f220008000a00 */
[----:B-1----:R-:W-:Y:S02]  /*11c0*/  UISETP.NE.AND UP0, UPT, UR14, 0x1, UPT ;  /* 0x000000010e00788c */ /* 0x002fe4000bf05270 */
[----:B---3--:R-:W-:Y:S02]  /*11d0*/  UIMAD.WIDE.U32 UR10, UR5, UR15, URZ ;  /* 0x0000000f050a72a5 */ /* 0x008fe4000f8e00ff */
[----:B--2---:R-:W-:-:S02]  /*11e0*/  UIMAD.WIDE.U32 UR22, UR6, UR12, URZ ;  /* 0x0000000c061672a5 */ /* 0x004fc4000f8e00ff */
[----:B----4-:R-:W-:Y:S02]  /*11f0*/  UISETP.NE.AND UP1, UPT, UR26, 0x1, UPT ;  /* 0x000000011a00788c */ /* 0x010fe4000bf25270 */
[----:B------:R-:W-:Y:S01]  /*1200*/  UISETP.NE.AND UP2, UPT, UR21, 0x1, UPT ;  /* 0x000000011500788c */ /* 0x000fe2000bf45270 */
[----:B------:R-:W-:Y:S02]  /*1210*/  UMOV UR10, UR11 ;  /* 0x0000000b000a7c82 */ /* 0x000fe40008000000 */
[----:B------:R-:W-:Y:S01]  /*1220*/  UMOV UR22, UR23 ;  /* 0x0000001700167c82 */ /* 0x000fe20008000000 */
[----:B------:R-:W-:Y:S02]  /*1230*/  @UP0 USHF.R.U32.HI UR5, URZ, UR4, UR10 ;  /* 0x00000004ff050299 */ /* 0x000fe4000801160a */
[----:B------:R-:W-:Y:S02]  /*1240*/  UIMAD.WIDE.U32 UR24, UR20, UR15, URZ ;  /* 0x0000000f141872a5 */ /* 0x000fe4000f8e00ff */
[----:B------:R-:W-:-:S02]  /*1250*/  UIMAD.WIDE.U32 UR10, UR5, UR8, URZ ;  /* 0x00000008050a72a5 */ /* 0x000fc4000f8e00ff */
[----:B------:R-:W-:Y:S02]  /*1260*/  @UP1 USHF.R.U32.HI UR6, URZ, UR13, UR22 ;  /* 0x0000000dff061299 */ /* 0x000fe40008011616 */
[----:B------:R-:W-:Y:S02]  /*1270*/  UIMAD.WIDE.U32 UR18, UR16, UR12, URZ ;  /* 0x0000000c101272a5 */ /* 0x000fe4000f8e00ff */
[----:B------:R-:W-:Y:S01]  /*1280*/  UIMAD.WIDE.U32 UR22, UR6, UR8, URZ ;  /* 0x00000008061672a5 */ /* 0x000fe2000f8e00ff */
[----:B------:R-:W-:Y:S01]  /*1290*/  UMOV UR24, UR25 ;  /* 0x0000001900187c82 */ /* 0x000fe20008000000 */
[----:B------:R-:W-:Y:S01]  /*12a0*/  UMOV UR10, UR11 ;  /* 0x0000000b000a7c82 */ /* 0x000fe20008000000 */
[----:B------:R-:W-:Y:S02]  /*12b0*/  USHF.R.U32.HI UR24, URZ, UR4, UR24 ;  /* 0x00000004ff187299 */ /* 0x000fe40008011618 */
[----:B------:R-:W-:Y:S02]  /*12c0*/  @UP2 USHF.R.U32.HI UR5, URZ, UR9, UR10 ;  /* 0x00000009ff052299 */ /* 0x000fe4000801160a */
[----:B------:R-:W-:Y:S01]  /*12d0*/  UMOV UR7, UR23 ;  /* 0x0000001700077c82 */ /* 0x000fe20008000000 */
[----:B------:R-:W-:Y:S01]  /*12e0*/  UMOV UR18, UR19 ;  /* 0x0000001300127c82 */ /* 0x000fe20008000000 */
[----:B------:R-:W-:-:S02]  /*12f0*/  @UP2 USHF.R.U32.HI UR6, URZ, UR9, UR7 ;  /* 0x00000009ff062299 */ /* 0x000fc40008011607 */
[----:B------:R-:W-:Y:S02]  /*1300*/  USHF.R.U32.HI UR18, URZ, UR13, UR18 ;  /* 0x0000000dff127299 */ /* 0x000fe40008011612 */
[----:B------:R-:W-:Y:S02]  /*1310*/  USEL UR4, UR20, UR24, !UP0 ;  /* 0x0000001814047287 */ /* 0x000fe4000c000000 */
[----:B------:R-:W-:Y:S02]  /*1320*/  UIMAD UR7, UR5, UR21, URZ ;  /* 0x00000015050772a4 */ /* 0x000fe4000f8e02ff */
[----:B------:R-:W-:Y:S02]  /*1330*/  USEL UR5, UR16, UR18, !UP1 ;  /* 0x0000001210057287 */ /* 0x000fe4000c800000 */
[----:B------:R-:W-:Y:S02]  /*1340*/  UIMAD UR12, UR6, UR21, URZ ;  /* 0x00000015060c72a4 */ /* 0x000fe4000f8e02ff */
[----:B------:R-:W-:-:S02]  /*1350*/  UISETP.GE.AND UP0, UPT, UR4, UR7, UPT ;  /* 0x000000070400728c */ /* 0x000fc4000bf06270 */
[----:B------:R-:W-:Y:S02]  /*1360*/  UIMAD.WIDE.U32 UR10, UR4, UR8, URZ ;  /* 0x00000008040a72a5 */ /* 0x000fe4000f8e00ff */
[----:B------:R-:W-:Y:S02]  /*1370*/  UISETP.GE.OR UP0, UPT, UR5, UR12, UP0 ;  /* 0x0000000c0500728c */ /* 0x000fe40008706670 */
[----:B------:R-:W-:Y:S02]  /*1380*/  UIMAD.WIDE.U32 UR12, UR5, UR8, URZ ;  /* 0x00000008050c72a5 */ /* 0x000fe4000f8e00ff */
[----:B------:R-:W-:Y:S01]  /*1390*/  UIADD3 UR10, UPT, UPT, -UR4, URZ, URZ ;  /* 0x000000ff040a7290 */ /* 0x000fe2000fffe1ff */
[----:B------:R-:W-:Y:S01]  /*13a0*/  UMOV UR8, UR11 ;  /* 0x0000000b00087c82 */ /* 0x000fe20008000000 */
[----:B------:R-:W-:Y:S02]  /*13b0*/  UIADD3 UR11, UPT, UPT, -UR5, URZ, URZ ;  /* 0x000000ff050b7290 */ /* 0x000fe4000fffe1ff */
[----:B------:R-:W-:-:S03]  /*13c0*/  USHF.R.U32.HI UR8, URZ, UR9, UR8 ;  /* 0x00000009ff087299 */ /* 0x000fc60008011608 */
[----:B------:R-:W-:Y:S01]  /*13d0*/  @!UP0 UMOV UR7, UR13 ;  /* 0x0000000d00078c82 */ /* 0x000fe20008000000 */
[----:B------:R-:W-:Y:S02]  /*13e0*/  UIMAD UR20, UR14, UR10, UR20 ;  /* 0x0000000a0e1472a4 */ /* 0x000fe4000f8e0214 */
[----:B------:R-:W-:Y:S02]  /*13f0*/  USEL UR8, UR4, UR8, !UP2 ;  /* 0x0000000804087287 */ /* 0x000fe4000d000000 */
[----:B------:R-:W-:Y:S02]  /*1400*/  @!UP0 USHF.R.U32.HI UR7, URZ, UR9, UR7 ;  /* 0x00000009ff078299 */ /* 0x000fe40008011607 */
[----:B------:R-:W-:Y:S02]  /*1410*/  UIADD3 UR9, UPT, UPT, -UR8, URZ, URZ ;  /* 0x000000ff08097290 */ /* 0x000fe4000fffe1ff */
[----:B------:R-:W-:Y:S02]  /*1420*/  @!UP0 USEL UR7, UR5, UR7, !UP2 ;  /* 0x0000000705078287 */ /* 0x000fe4000d000000 */
[----:B------:R-:W-:-:S02]  /*1430*/  UIMAD UR9, UR21, UR9, UR4 ;  /* 0x00000009150972a4 */ /* 0x000fc4000f8e0204 */
[----:B------:R-:W-:Y:S02]  /*1440*/  @!UP0 UIADD3 UR8, UPT, UPT, UR8, -UR7, URZ ;  /* 0x8000000708088290 */ /* 0x000fe4000fffe0ff */
[----:B------:R-:W-:Y:S02]  /*1450*/  @!UP0 UIMAD UR6, UR9, UR6, UR7 ;  /* 0x00000006090682a4 */ /* 0x000fe4000f8e0207 */
[----:B------:R-:W-:Y:S02]  /*1460*/  @!UP0 UIMAD UR4, UR8, UR21, UR5 ;  /* 0x00000015080482a4 */ /* 0x000fe4000f8e0205 */
[----:B------:R-:W-:Y:S02]  /*1470*/  UIMAD UR16, UR26, UR11, UR16 ;  /* 0x0000000b1a1072a4 */ /* 0x000fe4000f8e0210 */
[----:B------:R-:W-:Y:S01]  /*1480*/  UIMAD UR20, UR4, UR14, UR20 ;  /* 0x0000000e041472a4 */ /* 0x000fe2000f8e0214 */
[----:B------:R-:W-:Y:S02]  /*1490*/  @!UP0 UMOV UR5, UR6 ;  /* 0x0000000600058c82 */ /* 0x000fe40008000000 */
[----:B------:R-:W-:-:S12]  /*14a0*/  UIMAD UR16, UR5, UR26, UR16 ;  /* 0x0000001a051072a4 */ /* 0x000fd8000f8e0210 */
.L_x_18:
[----:B------:R-:W-:Y:S02]  /*14b0*/  UISETP.NE.AND UP1, UPT, UR27, 0x1, UPT ;  /* 0x000000011b00788c */ /* 0x000fe4000bf25270 */
[----:B------:R-:W-:Y:S02]  /*14c0*/  UISETP.NE.AND UP0, UPT, UR17, 0x2, UPT ;  /* 0x000000021100788c */ /* 0x000fe4000bf05270 */
[----:B------:R-:W-:-:S05]  /*14d0*/  ULOP3.LUT UR28, UR28, 0x800, URZ, 0xc0, !UPT ;  /* 0x000008001c1c7892 */ /* 0x000fca000f8ec0ff */
[----:B------:R-:W-:Y:S07]  /*14e0*/  BRA.U UP1, `(.L_x_19) ;  /* 0x0000000101447547 */ /* 0x000fee000b800000 */
[----:B------:R-:W1:Y:S01]  /*14f0*/  LDCU.128 UR8, c[0x0][0xb10] ;  /* 0x00016200ff0877ac */ /* 0x000e620008000c00 */
[----:B------:R-:W2:Y:S01]  /*1500*/  LDCU UR12, c[0x0][0xb0c] ;  /* 0x00016180ff0c77ac */ /* 0x000ea20008000800 */
[----:B------:R-:W3:Y:S01]  /*1510*/  LDCU UR13, c[0x0][0xb20] ;  /* 0x00016400ff0d77ac */ /* 0x000ee20008000800 */
[----:B-1----:R-:W-:Y:S02]  /*1520*/  UIMAD.WIDE.U32 UR6, UR16, UR8, URZ ;  /* 0x00000008100672a5 */ /* 0x002fe4000f8e00ff */
[----:B------:R-:W-:Y:S02]  /*1530*/  UIMAD.WIDE.U32 UR4, UR20, UR11, URZ ;  /* 0x0000000b140472a5 */ /* 0x000fe4000f8e00ff */
[----:B--2---:R-:W-:Y:S02]  /*1540*/  UISETP.NE.AND UP2, UPT, UR12, 0x1, UPT ;  /* 0x000000010c00788c */ /* 0x004fe4000bf45270 */
[----:B------:R-:W-:Y:S01]  /*1550*/  UISETP.NE.AND UP1, UPT, UR10, 0x1, UPT ;  /* 0x000000010a00788c */ /* 0x000fe2000bf25270 */
[----:B------:R-:W-:-:S02]  /*1560*/  UMOV UR6, UR7 ;  /* 0x0000000700067c82 */ /* 0x000fc40008000000 */
[----:B------:R-:W-:Y:S01]  /*1570*/  UMOV UR4, UR5 ;  /* 0x0000000500047c82 */ /* 0x000fe20008000000 */
[----:B------:R-:W-:Y:S02]  /*1580*/  USHF.R.U32.HI UR6, URZ, UR9, UR6 ;  /* 0x00000009ff067299 */ /* 0x000fe40008011606 */
[----:B---3--:R-:W-:Y:S02]  /*1590*/  USHF.R.U32.HI UR4, URZ, UR13, UR4 ;  /* 0x0000000dff047299 */ /* 0x008fe40008011604 */
[----:B------:R-:W-:Y:S02]  /*15a0*/  USEL UR5, UR16, UR6, !UP2 ;  /* 0x0000000610057287 */ /* 0x000fe4000d000000 */
[----:B------:R-:W-:-:S04]  /*15b0*/  USEL UR4, UR20, UR4, !UP1 ;  /* 0x0000000414047287 */ /* 0x000fc8000c800000 */
[----:B------:R-:W-:Y:S02]  /*15c0*/  UIADD3 UR6, UPT, UPT, UR5, -UR4, URZ ;  /* 0x8000000405067290 */ /* 0x000fe4000fffe0ff */
[----:B------:R-:W-:Y:S02]  /*15d0*/  UIADD3 UR4, UPT, UPT, -UR5, UR4, URZ ;  /* 0x0000000405047290 */ /* 0x000fe4000fffe1ff */
[----:B------:R-:W-:Y:S02]  /*15e0*/  UIMAD UR20, UR6, UR10, UR20 ;  /* 0x0000000a061472a4 */ /* 0x000fe4000f8e0214 */
[----:B------:R-:W-:-:S12]  /*15f0*/  UIMAD UR16, UR4, UR12, UR16 ;  /* 0x0000000c041072a4 */ /* 0x000fd8000f8e0210 */
.L_x_19:
[----:B------:R-:W-:Y:S05]  /*1600*/  BRA.U !UP5, `(.L_x_20) ;  /* 0x000000010d0c7547 */ /* 0x000fea000b800000 */
[----:B------:R-:W-:Y:S01]  /*1610*/  UCGABAR_WAIT ;  /* 0x0000000000007dc7 */ /* 0x000fe20008000000 */
[----:B------:R-:W-:Y:S01]  /*1620*/  CCTL.IVALL ;  /* 0x00000000ff00798f */ /* 0x000fe20002000000 */
[----:B------:R-:W-:Y:S05]  /*1630*/  BRA `(.L_x_21) ;  /* 0x0000000000047947 */ /* 0x000fea0003800000 */
.L_x_20:
[----:B------:R-:W-:Y:S06]  /*1640*/  BAR.SYNC.DEFER_BLOCKING 0x0 ;  /* 0x0000000000007b1d */ /* 0x000fec0000010000 */
.L_x_21:
[----:B------:R-:W-:Y:S05]  /*1650*/  BRA.U UP0, `(.L_x_22) ;  /* 0x0000001100a07547 */ /* 0x000fea000b800000 */
[----:B------:R-:W1:Y:S01]  /*1660*/  LDCU UR6, c[0x0][0x38c] ;  /* 0x00007180ff0677ac */ /* 0x000e620008000800 */
[----:B------:R-:W2:Y:S01]  /*1670*/  S2UR UR8, SR_CgaCtaId ;  /* 0x00000000000879c3 */ /* 0x000ea20000008800 */
[----:B------:R-:W-:Y:S01]  /*1680*/  PLOP3.LUT P1, PT, PT, PT, UP3, 0x80, 0x8 ;  /* 0x000000000008781c */ /* 0x000fe20003f2f038 */
[----:B------:R-:W-:Y:S01]  /*1690*/  IMAD.MOV.U32 R12, RZ, RZ, 0x1 ;  /* 0x00000001ff0c7424 */ /* 0x000fe200078e00ff */
[----:B------:R-:W-:Y:S01]  /*16a0*/  UMOV UR7, 0x400 ;  /* 0x0000040000077882 */ /* 0x000fe20000000000 */
[----:B------:R-:W-:Y:S01]  /*16b0*/  UISETP.NE.AND UP1, UPT, UR17, URZ, UPT ;  /* 0x000000ff1100728c */ /* 0x000fe2000bf25270 */
[----:B------:R-:W-:Y:S02]  /*16c0*/  ISETP.EQ.OR P2, PT, R0, RZ, P3 ;  /* 0x000000ff0000720c */ /* 0x000fe40001f42670 */
[----:B------:R-:W-:Y:S02]  /*16d0*/  CS2R R10, SRZ ;  /* 0x00000000000a7805 */ /* 0x000fe4000001ff00 */
[----:B------:R-:W-:Y:S01]  /*16e0*/  PLOP3.LUT P1, PT, P1, PT, PT, 0x8, 0x80 ;  /* 0x000000000080781c */ /* 0x000fe20000f2e170 */
[----:B------:R-:W-:Y:S01]  /*16f0*/  IMAD.MOV.U32 R9, RZ, RZ, RZ ;  /* 0x000000ffff097224 */ /* 0x000fe200078e00ff */
[----:B------:R-:W3:Y:S01]  /*1700*/  LDCU UR40, c[0x0][0x370] ;  /* 0x00006e00ff2877ac */ /* 0x000ee20008000800 */
[----:B------:R-:W-:Y:S01]  /*1710*/  IMAD.MOV.U32 R8, RZ, RZ, 0x1 ;  /* 0x00000001ff087424 */ /* 0x000fe200078e00ff */
[----:B------:R-:W4:Y:S01]  /*1720*/  LDCU.64 UR26, c[0x0][0x348] ;  /* 0x00006900ff1a77ac */ /* 0x000f220008000a00 */
[----:B-1----:R-:W-:-:S02]  /*1730*/  UIADD3 UR5, UPT, UPT, UR6, 0x3f, URZ ;  /* 0x0000003f06057890 */ /* 0x002fc4000fffe0ff */
[----:B------:R-:W-:Y:S02]  /*1740*/  USHF.R.U32.HI UR45, URZ, 0x6, UR28 ;  /* 0x00000006ff2d7899 */ /* 0x000fe4000801161c */
[----:B------:R-:W-:Y:S02]  /*1750*/  USHF.R.S32.HI UR4, URZ, 0x1f, UR5 ;  /* 0x0000001fff047899 */ /* 0x000fe40008011405 */
[----:B------:R-:W-:Y:S02]  /*1760*/  UIADD3 UR46, UPT, UPT, UR6, 0x7e, URZ ;  /* 0x0000007e062e7890 */ /* 0x000fe4000fffe0ff */
[----:B------:R-:W-:Y:S02]  /*1770*/  ULEA.HI UR4, UR4, UR5, URZ, 0x6 ;  /* 0x0000000504047291 */ /* 0x000fe4000f8f30ff */
[----:B------:R-:W-:Y:S02]  /*1780*/  UIADD3 UR5, UPT, UPT, UR6, -0x1, URZ ;  /* 0xffffffff06057890 */ /* 0x000fe4000fffe0ff */
[----:B------:R-:W-:-:S02]  /*1790*/  USHF.R.S32.HI UR43, URZ, 0x6, UR4 ;  /* 0x00000006ff2b7899 */ /* 0x000fc40008011404 */
[----:B------:R-:W-:Y:S02]  /*17a0*/  UISETP.GE.U32.AND UP2, UPT, UR5, -0x7f, UPT ;  /* 0xffffff810500788c */ /* 0x000fe4000bf46070 */
[----:B------:R-:W-:Y:S02]  /*17b0*/  UISETP.LT.U32.AND UP0, UPT, UR43, 0x3, UPT ;  /* 0x000000032b00788c */ /* 0x000fe4000bf01070 */
[----:B--2---:R-:W-:Y:S02]  /*17c0*/  ULEA UR7, UR8, UR7, 0x18 ;  /* 0x0000000708077291 */ /* 0x004fe4000f8ec0ff */
[----:B------:R-:W-:Y:S02]  /*17d0*/  USEL UR41, UR43, 0x3, UP0 ;  /* 0x000000032b297887 */ /* 0x000fe40008000000 */
[----:B------:R-:W-:Y:S02]  /*17e0*/  ULEA UR29, UR28, UR7, 0x1 ;  /* 0x000000071c1d7291 */ /* 0x000fe4000f8e08ff */
[----:B------:R-:W-:-:S02]  /*17f0*/  UIADD3 UR21, UPT, UPT, UR41, -0x1, URZ ;  /* 0xffffffff29157890 */ /* 0x000fc4000fffe0ff */
[----:B------:R-:W-:Y:S01]  /*1800*/  @UP2 UIADD3 UR21, UPT, UPT, UR41, URZ, URZ ;  /* 0x000000ff29152290 */ /* 0x000fe2000fffe0ff */
[----:B------:R-:W1:Y:S01]  /*1810*/  LDCU UR39, c[0x0][0x374] ;  /* 0x00006e80ff2777ac */ /* 0x000e620008000800 */
[----:B------:R-:W-:Y:S02]  /*1820*/  USEL UR24, UR48, 0x2, UP1 ;  /* 0x0000000230187887 */ /* 0x000fe40008800000 */
[----:B------:R-:W-:Y:S02]  /*1830*/  UIADD3 UR29, UPT, UPT, UR29, 0x8800, URZ ;  /* 0x000088001d1d7890 */ /* 0x000fe4000fffe0ff */
[----:B------:R-:W-:Y:S02]  /*1840*/  UIADD3 UR44, UPT, UPT, UR43, -UR41, URZ ;  /* 0x800000292b2c7290 */ /* 0x000fe4000fffe0ff */
[----:B------:R-:W-:Y:S01]  /*1850*/  UIADD3 UR21, UPT, UPT, UR21, 0x1, URZ ;  /* 0x0000000115157890 */ /* 0x000fe2000fffe0ff */
[----:B---34-:R-:W-:-:S11]  /*1860*/  UMOV UR5, URZ ;  /* 0x000000ff00057c82 */ /* 0x018fd60008000000 */
.L_x_42:
[----:B------:R-:W2:Y:S02]  /*1870*/  S2UR UR4, SR_CgaCtaId ;  /* 0x00000000000479c3 */ /* 0x000ea40000008800 */
[----:B--2---:R-:W-:-:S09]  /*1880*/  UISETP.NE.AND UP0, UPT, UR4, URZ, UPT ;  /* 0x000000ff0400728c */ /* 0x004fd2000bf05270 */
[----:B-1----:R-:W-:Y:S05]  /*1890*/  BRA.U UP0, `(.L_x_23) ;  /* 0x0000000100287547 */ /* 0x002fea000b800000 */
[----:B------:R-:W-:Y:S02]  /*18a0*/  LEA R0, R9, UR7, 0x3 ;  /* 0x0000000709007c11 */ /* 0x000fe4000f8e18ff */
[----:B------:R-:W-:-:S04]  /*18b0*/  SHF.L.U32 R3, R8, 0x1f, RZ ;  /* 0x0000001f08037819 */ /* 0x000fc800000006ff */
[----:B------:R-:W2:Y:S02]  /*18c0*/  SYNCS.PHASECHK.TRANS64.TRYWAIT P0, [R0+URZ+0xf0], R3 ;  /* 0x0000f003000075a7 */ /* 0x000ea400080011ff */
[----:B--2---:R-:W-:Y:S05]  /*18d0*/  @!P0 BRA `(.L_x_24) ;  /* 0x0000007c00208947 */ /* 0x004fea0003800000 */
.L_x_137:
[----:B------:R3:W-:Y:S01]  /*18e0*/  SYNCS.ARRIVE.TRANS64.A1T0 RZ, [R0+URZ+0xe0], RZ ;  /* 0x0000e0ff00ff79a7 */ /* 0x0007e200081000ff */
[----:B------:R-:W-:-:S05]  /*18f0*/  VIADD R9, R9, 0x1 ;  /* 0x0000000109097836 */ /* 0x000fca0000000000 */
[----:B------:R-:W-:-:S04]  /*1900*/  ISETP.NE.AND P0, PT, R9, 0x2, PT ;  /* 0x000000020900780c */ /* 0x000fc80003f05270 */
[----:B--2---:R-:W-:Y:S02]  /*1910*/  SEL R3, RZ, 0x1, P0 ;  /* 0x00000001ff037807 */ /* 0x004fe40000000000 */
[----:B------:R-:W-:Y:S02]  /*1920*/  SEL R9, R9, RZ, P0 ;  /* 0x000000ff09097207 */ /* 0x000fe40000000000 */
[----:B------:R-:W-:-:S07]  /*1930*/  LOP3.LUT R8, R8, R3, RZ, 0x3c, !PT ;  /* 0x0000000308087212 */ /* 0x000fce00078e3cff */
.L_x_23:
[----:B------:R-:W-:Y:S01]  /*1940*/  ULEA UR4, UR5, UR7, 0x3 ;  /* 0x0000000705047291 */ /* 0x000fe2000f8e18ff */
[----:B---3--:R-:W-:Y:S01]  /*1950*/  SHF.L.U32 R0, R12, 0x1f, RZ ;  /* 0x0000001f0c007819 */ /* 0x008fe200000006ff */
[----:B------:R-:W-:Y:S02]  /*1960*/  UISETP.GE.U32.AND UP0, UPT, UR46, 0x7f, UPT ;  /* 0x0000007f2e00788c */ /* 0x000fe4000bf06070 */
[----:B------:R-:W-:Y:S02]  /*1970*/  USHF.L.U32 UR11, UR20, 0x8, URZ ;  /* 0x00000008140b7899 */ /* 0x000fe400080006ff */
[----:B------:R-:W-:Y:S01]  /*1980*/  ULEA UR35, UR16, UR45, 0x6 ;  /* 0x0000002d10237291 */ /* 0x000fe2000f8e30ff */
[----:B------:R-:W-:Y:S02]  /*1990*/  UMOV UR13, URZ ;  /* 0x000000ff000d7c82 */ /* 0x000fe40008000000 */
[----:B------:R2:W3:Y:S02]  /*19a0*/  SYNCS.PHASECHK.TRANS64.TRYWAIT P0, [UR4+0x18], R0 ;  /* 0x00001800ff0075a7 */ /* 0x0004e40008001104 */
[----:B------:R-:W-:Y:S07]  /*19b0*/  BRA.U !UP0, `(.L_x_25) ;  /* 0x0000000108c07547 */ /* 0x000fee000b800000 */
[----:B------:R-:W-:Y:S01]  /*19c0*/  UMOV UR6, URZ ;  /* 0x000000ff00067c82 */ /* 0x000fe20008000000 */
[----:B------:R-:W-:-:S05]  /*19d0*/  UMOV UR4, UR5 ;  /* 0x0000000500047c82 */ /* 0x000fca0008000000 */
.L_x_31:
[----:B------:R-:W-:Y:S01]  /*19e0*/  ULEA UR33, UR4, UR7, 0x3 ;  /* 0x0000000704217291 */ /* 0x000fe2000f8e18ff */
[----:B---3--:R-:W-:Y:S01]  /*19f0*/  @!P3 MOV R2, 0xa000 ;  /* 0x0000a0000002b802 */ /* 0x008fe20000000f00 */
[----:B-1-3--:R-:W-:Y:S10]  /*1a00*/  @P0 BRA `(.L_x_26) ;  /* 0x00000000000c0947 */ /* 0x00aff40003800000 */
[----:B------:R-:W-:-:S04]  /*1a10*/  SHF.L.U32 R3, R12, 0x1f, RZ ;  /* 0x0000001f0c037819 */ /* 0x000fc800000006ff */
[----:B------:R-:W3:Y:S02]  /*1a20*/  SYNCS.PHASECHK.TRANS64.TRYWAIT P0, [UR33+0x18], R3 ;  /* 0x00001803ff0075a7 */ /* 0x000ee40008001121 */
[----:B---3--:R-:W-:Y:S05]  /*1a30*/  @!P0 BRA `(.L_x_27) ;  /* 0x0000007800dc8947 */ /* 0x008fea0003800000 */
.L_x_26:
[----:B------:R3:W-:Y:S01]  /*1a40*/  @!P3 SYNCS.ARRIVE.TRANS64 RZ, [UR33], R2 ;  /* 0x00000002ffffb9a7 */ /* 0x0007e20008000021 */
[----:B------:R-:W-:-:S04]  /*1a50*/  ULOP3.LUT UR5, UR24, 0x2, URZ, 0xfc, !UPT ;  /* 0x0000000218057892 */ /* 0x000fc8000f8efcff */
[----:B------:R-:W-:-:S09]  /*1a60*/  UISETP.NE.AND UP0, UPT, UR5, 0x2, UPT ;  /* 0x000000020500788c */ /* 0x000fd2000bf05270 */
[----:B------:R-:W-:Y:S05]  /*1a70*/  BRA.U UP0, `(.L_x_28) ;  /* 0x0000000100047547 */ /* 0x000fea000b800000 */
[----:B-1----:R-:W-:Y:S05]  /*1a80*/  BPT.TRAP 0x1 ;  /* 0x000000040000795c */ /* 0x002fea0000300000 */
.L_x_28:
[----:B------:R-:W-:Y:S04]  /*1a90*/  BSSY.RECONVERGENT B0, `(.L_x_29) ;  /* 0x0000003000007945 */ /* 0x000fe80003800200 */
[----:B------:R-:W-:Y:S05]  /*1aa0*/  @P2 BRA `(.L_x_30) ;  /* 0x0000000000042947 */ /* 0x000fea0003800000 */
[----:B-1----:R-:W-:Y:S05]  /*1ab0*/  BPT.TRAP 0x1 ;  /* 0x000000040000795c */ /* 0x002fea0000300000 */
.L_x_30:
[----:B-1----:R-:W-:Y:S05]  /*1ac0*/  BSYNC.RECONVERGENT B0 ;  /* 0x0000000000007941 */ /* 0x002fea0003800200 */
.L_x_29:
[----:B------:R-:W-:Y:S02]  /*1ad0*/  UIADD3 UR5, UPT, UPT, UR4, 0x1, URZ ;  /* 0x0000000104057890 */ /* 0x000fe4000fffe0ff */
[----:B------:R-:W-:Y:S02]  /*1ae0*/  UIADD3 UR16, UP1, UPT, UR26, 0x80, URZ ;  /* 0x000000801a107890 */ /* 0x000fe4000ff3e0ff */
[----:B------:R-:W-:Y:S02]  /*1af0*/  UISETP.NE.AND UP0, UPT, UR5, 0x3, UPT ;  /* 0x000000030500788c */ /* 0x000fe4000bf05270 */
[----:B------:R-:W-:Y:S02]  /*1b00*/  USHF.L.U32 UR34, UR6, 0x6, URZ ;  /* 0x0000000606227899 */ /* 0x000fe400080006ff */
[----:B------:R-:W-:Y:S02]  /*1b10*/  USEL UR9, URZ, 0x1, UP0 ;  /* 0x00000001ff097887 */ /* 0x000fe40008000000 */
[----:B------:R-:W-:-:S02]  /*1b20*/  USEL UR5, UR5, URZ, UP0 ;  /* 0x000000ff05057287 */ /* 0x000fc40008000000 */
[----:B------:R-:W-:Y:S02]  /*1b30*/  UIADD3 UR14, UP0, UPT, UR26, 0x180, URZ ;  /* 0x000001801a0e7890 */ /* 0x000fe4000ff1e0ff */
[----:B------:R-:W-:Y:S01]  /*1b40*/  ULEA UR8, UR5, UR7, 0x3 ;  /* 0x0000000705087291 */ /* 0x000fe2000f8e18ff */
[----:B------:R-:W-:Y:S01]  /*1b50*/  LOP3.LUT R12, R12, UR9, RZ, 0x3c, !PT ;  /* 0x000000090c0c7c12 */ /* 0x000fe2000f8e3cff */
[----:B------:R-:W-:Y:S02]  /*1b60*/  ULEA UR9, UR4, UR28, 0xc ;  /* 0x0000001c04097291 */ /* 0x000fe4000f8e60ff */
[----:B------:R-:W-:Y:S01]  /*1b70*/  UIADD3.X UR17, UPT, UPT, URZ, UR27, URZ, UP1, !UPT ;  /* 0x0000001bff117290 */ /* 0x000fe20008ffe4ff */
[----:B--2---:R-:W-:Y:S01]  /*1b80*/  SHF.L.U32 R0, R12, 0x1f, RZ ;  /* 0x0000001f0c007819 */ /* 0x004fe200000006ff */
[----:B------:R-:W-:Y:S02]  /*1b90*/  ULEA UR9, UR9, UR7, 0x1 ;  /* 0x0000000709097291 */ /* 0x000fe4000f8e08ff */
[----:B------:R-:W-:Y:S01]  /*1ba0*/  UIADD3.X UR15, UPT, UPT, URZ, UR27, URZ, UP0, !UPT ;  /* 0x0000001bff0f7290 */ /* 0x000fe200087fe4ff */
[----:B------:R4:W1:Y:S01]  /*1bb0*/  SYNCS.PHASECHK.TRANS64.TRYWAIT P0, [UR8+0x18], R0 ;  /* 0x00001800ff0075a7 */ /* 0x0008620008001108 */
[----:B------:R-:W-:-:S02]  /*1bc0*/  ULEA UR8, UR4, UR7, 0xf ;  /* 0x0000000704087291 */ /* 0x000fc4000f8e78ff */
[----:B------:R-:W-:Y:S02]  /*1bd0*/  UIADD3 UR32, UPT, UPT, UR9, 0x8800, URZ ;  /* 0x0000880009207890 */ /* 0x000fe4000fffe0ff */
[----:B------:R-:W-:Y:S01]  /*1be0*/  UIADD3 UR8, UPT, UPT, UR8, 0xe800, URZ ;  /* 0x0000e80008087890 */ /* 0x000fe2000fffe0ff */
[----:B------:R-:W-:Y:S01]  /*1bf0*/  UMOV UR13, 0x30000 ;  /* 0x00030000000d7882 */ /* 0x000fe20000000000 */
[----:B------:R-:W-:Y:S01]  /*1c00*/  UMOV UR18, 0x0 ;  /* 0x0000000000127882 */ /* 0x000fe20000000000 */
[----:B------:R-:W-:Y:S01]  /*1c10*/  UMOV UR19, 0x10000000 ;  /* 0x1000000000137882 */ /* 0x000fe20000000000 */
[----:B------:R-:W-:Y:S01]  /*1c20*/  UMOV UR12, UR36 ;  /* 0x00000024000c7c82 */ /* 0x000fe20008000000 */
[----:B------:R-:W-:Y:S01]  /*1c30*/  UMOV UR9, UR33 ;  /* 0x0000002100097c82 */ /* 0x000fe20008000000 */
[----:B------:R-:W-:Y:S01]  /*1c40*/  UMOV UR10, UR34 ;  /* 0x00000022000a7c82 */ /* 0x000fe20008000000 */
[----:B------:R2:W-:Y:S01]  /*1c50*/  UTMALDG.3D.MULTICAST [UR32], [UR16], UR13, desc[UR18] ;  /* 0x00001220100073b4 */ /* 0x0005e2000801180d */
[----:B------:R-:W-:Y:S01]  /*1c60*/  UIADD3 UR6, UPT, UPT, UR6, 0x1, URZ ;  /* 0x0000000106067890 */ /* 0x000fe2000fffe0ff */
[----:B------:R-:W-:-:S03]  /*1c70*/  UMOV UR4, UR5 ;  /* 0x0000000500047c82 */ /* 0x000fc60008000000 */
[----:B------:R-:W-:Y:S01]  /*1c80*/  UISETP.NE.AND UP0, UPT, UR6, UR21, UPT ;  /* 0x000000150600728c */ /* 0x000fe2000bf05270 */
[----:B------:R4:W-:Y:S01]  /*1c90*/  UTMALDG.3D [UR8], [UR14], desc[UR18] ;  /* 0x000012080e0075b4 */ /* 0x0009e20008011000 */
[----:B--2---:R-:W-:-:S07]  /*1ca0*/  UMOV UR13, UR21 ;  /* 0x00000015000d7c82 */ /* 0x004fce0008000000 */
[----:B----4-:R-:W-:Y:S05]  /*1cb0*/  BRA.U UP0, `(.L_x_31) ;  /* 0xfffffffd00487547 */ /* 0x010fea000b83ffff */
.L_x_25:
[----:B------:R-:W-:Y:S01]  /*1cc0*/  ULEA UR4, UR5, UR7, 0x3 ;  /* 0x0000000705047291 */ /* 0x000fe2000f8e18ff */
[----:B--2---:R-:W-:Y:S01]  /*1cd0*/  SHF.L.U32 R0, R12, 0x1f, RZ ;  /* 0x0000001f0c007819 */ /* 0x004fe200000006ff */
[----:B------:R-:W-:Y:S01]  /*1ce0*/  @!P1 SYNCS.ARRIVE.TRANS64.A1T0 RZ, [UR7+0x78], RZ ;  /* 0x000078ffffff99a7 */ /* 0x000fe20008100007 */
[----:B------:R-:W-:-:S06]  /*1cf0*/  UISETP.GT.AND UP0, UPT, UR43, UR41, UPT ;  /* 0x000000292b00728c */ /* 0x000fcc000bf04270 */
[----:B-1-3--:R1:W2:Y:S03]  /*1d00*/  SYNCS.PHASECHK.TRANS64.TRYWAIT P0, [UR4+0x18], R0 ;  /* 0x00001800ff0075a7 */ /* 0x00a2a60008001104 */
[----:B------:R-:W-:Y:S05]  /*1d10*/  BRA.U !UP0, `(.L_x_32) ;  /* 0x0000000108bc7547 */ /* 0x000fea000b800000 */
[----:B------:R-:W-:Y:S01]  /*1d20*/  UIADD3 UR25, UPT, UPT, UR44, UR13, URZ ;  /* 0x0000000d2c197290 */ /* 0x000fe2000fffe0ff */
[----:B------:R-:W-:-:S11]  /*1d30*/  UMOV UR4, UR5 ;  /* 0x0000000500047c82 */ /* 0x000fd60008000000 */
.L_x_38:
[----:B------:R-:W-:Y:S01]  /*1d40*/  ULEA UR17, UR4, UR7, 0x3 ;  /* 0x0000000704117291 */ /* 0x000fe2000f8e18ff */
[----:B--2---:R-:W-:Y:S01]  /*1d50*/  @!P3 MOV R2, 0xa000 ;  /* 0x0000a0000002b802 */ /* 0x004fe20000000f00 */
[----:B--2-4-:R-:W-:Y:S10]  /*1d60*/  @P0 BRA `(.L_x_33) ;  /* 0x00000000000c0947 */ /* 0x014ff40003800000 */
[----:B------:R-:W-:-:S04]  /*1d70*/  SHF.L.U32 R3, R12, 0x1f, RZ ;  /* 0x0000001f0c037819 */ /* 0x000fc800000006ff */
[----:B------:R-:W2:Y:S02]  /*1d80*/  SYNCS.PHASECHK.TRANS64.TRYWAIT P0, [UR17+0x18], R3 ;  /* 0x00001803ff0075a7 */ /* 0x000ea40008001111 */
[----:B--2---:R-:W-:Y:S05]  /*1d90*/  @!P0 BRA `(.L_x_34) ;  /* 0x00000078001c8947 */ /* 0x004fea0003800000 */
.L_x_33:
[----:B------:R2:W-:Y:S01]  /*1da0*/  @!P3 SYNCS.ARRIVE.TRANS64 RZ, [UR17], R2 ;  /* 0x00000002ffffb9a7 */ /* 0x0005e20008000011 */
[----:B------:R-:W-:-:S04]  /*1db0*/  ULOP3.LUT UR5, UR24, 0x2, URZ, 0xfc, !UPT ;  /* 0x0000000218057892 */ /* 0x000fc8000f8efcff */
[----:B------:R-:W-:-:S09]  /*1dc0*/  UISETP.NE.AND UP0, UPT, UR5, 0x2, UPT ;  /* 0x000000020500788c */ /* 0x000fd2000bf05270 */
[----:B------:R-:W-:Y:S05]  /*1dd0*/  BRA.U UP0, `(.L_x_35) ;  /* 0x0000000100047547 */ /* 0x000fea000b800000 */
[----:B------:R-:W-:Y:S05]  /*1de0*/  BPT.TRAP 0x1 ;  /* 0x000000040000795c */ /* 0x000fea0000300000 */
.L_x_35:
[----:B------:R-:W-:Y:S04]  /*1df0*/  BSSY.RECONVERGENT B0, `(.L_x_36) ;  /* 0x0000003000007945 */ /* 0x000fe80003800200 */
[----:B------:R-:W-:Y:S05]  /*1e00*/  @P2 BRA `(.L_x_37) ;  /* 0x0000000000042947 */ /* 0x000fea0003800000 */
[----:B------:R-:W-:Y:S05]  /*1e10*/  BPT.TRAP 0x1 ;  /* 0x000000040000795c */ /* 0x000fea0000300000 */
.L_x_37:
[----:B------:R-:W-:Y:S05]  /*1e20*/  BSYNC.RECONVERGENT B0 ;  /* 0x0000000000007941 */ /* 0x000fea0003800200 */
.L_x_36:
[----:B------:R-:W-:Y:S02]  /*1e30*/  UIADD3 UR5, UPT, UPT, UR4, 0x1, URZ ;  /* 0x0000000104057890 */ /* 0x000fe4000fffe0ff */
[----:B------:R-:W-:Y:S02]  /*1e40*/  UIADD3 UR14, UP1, UPT, UR26, 0x80, URZ ;  /* 0x000000801a0e7890 */ /* 0x000fe4000ff3e0ff */
[----:B------:R-:W-:Y:S02]  /*1e50*/  UISETP.NE.AND UP0, UPT, UR5, 0x3, UPT ;  /* 0x000000030500788c */ /* 0x000fe4000bf05270 */
[----:B------:R-:W-:Y:S02]  /*1e60*/  USHF.L.U32 UR18, UR13, 0x6, URZ ;  /* 0x000000060d127899 */ /* 0x000fe400080006ff */
[----:B------:R-:W-:Y:S02]  /*1e70*/  USEL UR8, URZ, 0x1, UP0 ;  /* 0x00000001ff087887 */ /* 0x000fe40008000000 */
[----:B------:R-:W-:-:S02]  /*1e80*/  USEL UR5, UR5, URZ, UP0 ;  /* 0x000000ff05057287 */ /* 0x000fc40008000000 */
[----:B------:R-:W-:Y:S02]  /*1e90*/  UIADD3 UR22, UP0, UPT, UR26, 0x180, URZ ;  /* 0x000001801a167890 */ /* 0x000fe4000ff1e0ff */
[----:B------:R-:W-:Y:S01]  /*1ea0*/  LOP3.LUT R12, R12, UR8, RZ, 0x3c, !PT ;  /* 0x000000080c0c7c12 */ /* 0x000fe2000f8e3cff */
[----:B------:R-:W-:Y:S02]  /*1eb0*/  ULEA UR6, UR5, UR7, 0x3 ;  /* 0x0000000705067291 */ /* 0x000fe4000f8e18ff */
[----:B------:R-:W-:Y:S01]  /*1ec0*/  ULEA UR8, UR4, UR7, 0xf ;  /* 0x0000000704087291 */ /* 0x000fe2000f8e78ff */
[----:B-1----:R-:W-:Y:S01]  /*1ed0*/  SHF.L.U32 R0, R12, 0x1f, RZ ;  /* 0x0000001f0c007819 */ /* 0x002fe200000006ff */
[----:B------:R-:W-:Y:S02]  /*1ee0*/  ULEA UR16, UR4, UR29, 0xd ;  /* 0x0000001d04107291 */ /* 0x000fe4000f8e68ff */
[----:B------:R-:W-:Y:S02]  /*1ef0*/  UIADD3.X UR15, UPT, UPT, URZ, UR27, URZ, UP1, !UPT ;  /* 0x0000001bff0f7290 */ /* 0x000fe40008ffe4ff */
[----:B------:R-:W-:Y:S01]  /*1f00*/  UIADD3 UR8, UPT, UPT, UR8, 0xe800, URZ ;  /* 0x0000e80008087890 */ /* 0x000fe2000fffe0ff */
[----:B------:R3:W4:Y:S01]  /*1f10*/  SYNCS.PHASECHK.TRANS64.TRYWAIT P0, [UR6+0x18], R0 ;  /* 0x00001800ff0075a7 */ /* 0x0007220008001106 */
[----:B------:R-:W-:Y:S01]  /*1f20*/  UIADD3.X UR23, UPT, UPT, URZ, UR27, URZ, UP0, !UPT ;  /* 0x0000001bff177290 */ /* 0x000fe200087fe4ff */
[----:B------:R-:W-:Y:S01]  /*1f30*/  UMOV UR6, 0x30000 ;  /* 0x0003000000067882 */ /* 0x000fe20000000000 */
[----:B------:R-:W-:Y:S01]  /*1f40*/  UMOV UR30, 0x0 ;  /* 0x00000000001e7882 */ /* 0x000fe20000000000 */
[----:B------:R-:W-:Y:S01]  /*1f50*/  UMOV UR31, 0x10000000 ;  /* 0x10000000001f7882 */ /* 0x000fe20000000000 */
[----:B------:R-:W-:Y:S01]  /*1f60*/  UMOV UR19, UR35 ;  /* 0x0000002300137c82 */ /* 0x000fe20008000000 */
[----:B------:R-:W-:Y:S01]  /*1f70*/  UMOV UR20, UR36 ;  /* 0x0000002400147c82 */ /* 0x000fe20008000000 */
[----:B------:R-:W-:Y:S01]  /*1f80*/  UMOV UR12, UR36 ;  /* 0x00000024000c7c82 */ /* 0x000fe20008000000 */
[----:B------:R-:W-:Y:S01]  /*1f90*/  UMOV UR9, UR17 ;  /* 0x0000001100097c82 */ /* 0x000fe20008000000 */
[----:B------:R-:W-:Y:S01]  /*1fa0*/  UMOV UR10, UR18 ;  /* 0x00000012000a7c82 */ /* 0x000fe20008000000 */
[----:B------:R3:W-:Y:S01]  /*1fb0*/  UTMALDG.3D.MULTICAST [UR16], [UR14], UR6, desc[UR30] ;  /* 0x00001e100e0073b4 */ /* 0x0007e20008011806 */
[----:B------:R-:W-:Y:S01]  /*1fc0*/  UIADD3 UR13, UPT, UPT, UR13, 0x1, URZ ;  /* 0x000000010d0d7890 */ /* 0x000fe2000fffe0ff */
[----:B------:R-:W-:-:S03]  /*1fd0*/  UMOV UR4, UR5 ;  /* 0x0000000500047c82 */ /* 0x000fc60008000000 */
[----:B------:R-:W-:Y:S01]  /*1fe0*/  UISETP.NE.AND UP0, UPT, UR13, UR25, UPT ;  /* 0x000000190d00728c */ /* 0x000fe2000bf05270 */
[----:B------:R3:W-:Y:S08]  /*1ff0*/  UTMALDG.3D [UR8], [UR22], desc[UR30] ;  /* 0x00001e08160075b4 */ /* 0x0007f00008011000 */
[----:B---3--:R-:W-:Y:S05]  /*2000*/  BRA.U UP0, `(.L_x_38) ;  /* 0xfffffffd004c7547 */ /* 0x008fea000b83ffff */
.L_x_32:
[C---:B------:R-:W-:Y:S01]  /*2010*/  LEA R3, R11.reuse, UR7, 0x3 ;  /* 0x000000070b037c11 */ /* 0x040fe2000f8e18ff */
[----:B------:R-:W-:Y:S01]  /*2020*/  NOP ;  /* 0x0000000000007918 */ /* 0x000fe20000000000 */
[----:B-1----:R-:W-:Y:S02]  /*2030*/  SHF.L.U32 R0, R10, 0x1f, RZ ;  /* 0x0000001f0a007819 */ /* 0x002fe400000006ff */
[----:B------:R-:W-:Y:S02]  /*2040*/  LEA R5, R11, UR7, 0x4 ;  /* 0x000000070b057c11 */ /* 0x000fe4000f8e20ff */
[----:B--2-4-:R-:W1:Y:S02]  /*2050*/  SYNCS.PHASECHK.TRANS64.TRYWAIT P0, [R3+URZ+0x80], R0 ;  /* 0x00008000030075a7 */ /* 0x014e6400080011ff */
[----:B-1----:R-:W-:Y:S05]  /*2060*/  @!P0 BRA `(.L_x_39) ;  /* 0x0000007400808947 */ /* 0x002fea0003800000 */
.L_x_140:
[----:B------:R-:W2:Y:S01]  /*2070*/  LDS.128 R4, [R5+0x110] ;  /* 0x0001100005047984 */ /* 0x000ea20000000c00 */
[----:B------:R-:W-:Y:S01]  /*2080*/  UISETP.GE.AND UP0, UPT, UR42, 0x1, UPT ;  /* 0x000000012a00788c */ /* 0x000fe2000bf06270 */
[----:B------:R-:W-:Y:S01]  /*2090*/  @!PT LDS RZ, [RZ] ;  /* 0x00000000fffff984 */ /* 0x000fe20000000800 */
[----:B------:R-:W-:Y:S01]  /*20a0*/  @!PT LDS RZ, [RZ] ;  /* 0x00000000fffff984 */ /* 0x000fe20000000800 */
[----:B------:R-:W-:Y:S01]  /*20b0*/  @!PT LDS RZ, [RZ] ;  /* 0x00000000fffff984 */ /* 0x000fe20000000800 */
[----:B------:R-:W-:Y:S01]  /*20c0*/  @!PT LDS RZ, [RZ] ;  /* 0x00000000fffff984 */ /* 0x000fe20000000800 */
[----:B------:R3:W-:Y:S06]  /*20d0*/  MEMBAR.ALL.CTA ;  /* 0x0000000000007992 */ /* 0x0007ec0000008000 */
[----:B---3--:R-:W3:Y:S01]  /*20e0*/  FENCE.VIEW.ASYNC.S ;  /* 0x00000000000073c6 */ /* 0x008ee20000000000 */
[----:B--2---:R-:W-:-:S13]  /*20f0*/  LOP3.LUT P0, RZ, R6, 0x1, RZ, 0xc0, !PT ;  /* 0x0000000106ff7812 */ /* 0x004fda000780c0ff */
[----:B---3--:R-:W-:Y:S01]  /*2100*/  VOTEU.ANY UP1, P0 ;  /* 0x0000000000ff7886 */ /* 0x008fe20000020100 */
[----:B------:R-:W-:-:S13]  /*2110*/  PLOP3.LUT P0, PT, PT, PT, UP1, 0x80, 0x8 ;  /* 0x000000000008781c */ /* 0x000fda0003f0f018 */
[----:B-1----:R-:W-:Y:S02]  /*2120*/  @P0 LOP3.LUT R0, R5, 0xffff, RZ, 0xc0, !PT ;  /* 0x0000ffff05000812 */ /* 0x002fe400078ec0ff */
[----:B------:R-:W-:Y:S02]  /*2130*/  @P0 MOV R2, R4 ;  /* 0x0000000400020202 */ /* 0x000fe40000000f00 */
[----:B------:R-:W-:Y:S01]  /*2140*/  @P0 R2UR UR6, R0 ;  /* 0x00000000000602ca */ /* 0x000fe200000e0000 */
[----:B------:R-:W-:Y:S01]  /*2150*/  VIADD R0, R3, 0x90 ;  /* 0x0000009003007836 */ /* 0x000fe20000000000 */
[----:B------:R-:W-:Y:S02]  /*2160*/  @P0 SHF.R.U32.HI R4, RZ, 0x10, R5 ;  /* 0x00000010ff040819 */ /* 0x000fe40000011605 */
[----:B------:R-:W-:Y:S02]  /*2170*/  @P0 R2UR UR8, R2 ;  /* 0x00000000020802ca */ /* 0x000fe400000e0000 */
[----:B------:R-:W-:-:S02]  /*2180*/  PRMT R0, RZ, 0x654, R0 ;  /* 0x00000654ff007816 */ /* 0x000fc40000000000 */
[----:B------:R-:W-:Y:S02]  /*2190*/  @P0 R2UR UR4, R4 ;  /* 0x00000000040402ca */ /* 0x000fe400000e0000 */
[----:B------:R1:W-:Y:S03]  /*21a0*/  SYNCS.ARRIVE.TRANS64.RED.A1T0 RZ, [R0+URZ], RZ ;  /* 0x000000ff00ff79a7 */ /* 0x0003e600081004ff */
[----:B------:R-:W-:-:S04]  /*21b0*/  @UP1 UMOV UR37, UR6 ;  /* 0x0000000600251c82 */ /* 0x000fc80008000000 */
[----:B------:R-:W-:-:S04]  /*21c0*/  @UP1 UMOV UR38, UR8 ;  /* 0x0000000800261c82 */ /* 0x000fc80008000000 */
[----:B------:R-:W-:Y:S01]  /*21d0*/  @UP1 UMOV UR36, UR4 ;  /* 0x0000000400241c82 */ /* 0x000fe20008000000 */
[----:B------:R-:W-:Y:S05]  /*21e0*/  BRA.U !UP0, `(.L_x_40) ;  /* 0x0000000108d47547 */ /* 0x000fea000b800000 */
[----:B------:R-:W2:Y:S01]  /*21f0*/  LDCU.128 UR12, c[0x0][0xb10] ;  /* 0x00016200ff0c77ac */ /* 0x000ea20008000c00 */
[----:B------:R-:W3:Y:S01]  /*2200*/  LDCU UR25, c[0x0][0xb20] ;  /* 0x00016400ff1977ac */ /* 0x000ee20008000800 */
[----:B------:R-:W4:Y:S01]  /*2210*/  LDCU UR20, c[0x0][0xb0c] ;  /* 0x00016180ff1477ac */ /* 0x000f220008000800 */
[----:B------:R-:W1:Y:S01]  /*2220*/  LDCU.64 UR10, c[0x0][0xb28] ;  /* 0x00016500ff0a77ac */ /* 0x000e620008000a00 */
[----:B------:R-:W-:Y:S02]  /*2230*/  UISETP.NE.AND UP3, UPT, UR42, 0x1, UPT ;  /* 0x000000012a00788c */ /* 0x000fe4000bf65270 */
[----:B--2---:R-:W-:Y:S02]  /*2240*/  UIMAD.WIDE.U32 UR16, UR39, UR15, URZ ;  /* 0x0000000f271072a5 */ /* 0x004fe4000f8e00ff */
[----:B------:R-:W-:Y:S02]  /*2250*/  UIMAD.WIDE.U32 UR8, UR40, UR12, URZ ;  /* 0x0000000c280872a5 */ /* 0x000fe4000f8e00ff */
[----:B------:R-:W-:-:S02]  /*2260*/  UISETP.NE.AND UP0, UPT, UR14, 0x1, UPT ;  /* 0x000000010e00788c */ /* 0x000fc4000bf05270 */
[----:B------:R-:W-:Y:S01]  /*2270*/  UIMAD.WIDE.U32 UR22, UR37, UR15, URZ ;  /* 0x0000000f251672a5 */ /* 0x000fe2000f8e00ff */
[----:B------:R-:W-:Y:S02]  /*2280*/  UMOV UR16, UR17 ;  /* 0x0000001100107c82 */ /* 0x000fe40008000000 */
[----:B------:R-:W-:Y:S01]  /*2290*/  UMOV UR8, UR9 ;  /* 0x0000000900087c82 */ /* 0x000fe20008000000 */
[----:B---3--:R-:W-:Y:S02]  /*22a0*/  USHF.R.U32.HI UR16, URZ, UR25, UR16 ;  /* 0x00000019ff107299 */ /* 0x008fe40008011610 */
[----:B----4-:R-:W-:Y:S02]  /*22b0*/  UISETP.NE.AND UP2, UPT, UR20, 0x1, UPT ;  /* 0x000000011400788c */ /* 0x010fe4000bf45270 */
[----:B------:R-:W-:Y:S02]  /*22c0*/  USHF.R.U32.HI UR8, URZ, UR13, UR8 ;  /* 0x0000000dff087299 */ /* 0x000fe40008011608 */
[----:B------:R-:W-:-:S02]  /*22d0*/  USEL UR6, UR39, UR16, !UP0 ;  /* 0x0000001027067287 */ /* 0x000fc4000c000000 */
[----:B------:R-:W-:Y:S02]  /*22e0*/  USEL UR8, UR40, UR8, !UP2 ;  /* 0x0000000828087287 */ /* 0x000fe4000d000000 */
[----:B-1----:R-:W-:Y:S01]  /*22f0*/  UIMAD.WIDE.U32 UR16, UR6, UR10, URZ ;  /* 0x0000000a061072a5 */ /* 0x002fe2000f8e00ff */
[----:B------:R-:W-:Y:S01]  /*2300*/  UMOV UR4, UR23 ;  /* 0x0000001700047c82 */ /* 0x000fe20008000000 */
[----:B------:R-:W-:Y:S02]  /*2310*/  UIMAD.WIDE.U32 UR18, UR38, UR12, URZ ;  /* 0x0000000c261272a5 */ /* 0x000fe4000f8e00ff */
[----:B------:R-:W-:-:S03]  /*2320*/  UIMAD.WIDE.U32 UR22, UR8, UR10, URZ ;  /* 0x0000000a081672a5 */ /* 0x000fc6000f8e00ff */
[----:B------:R-:W-:Y:S01]  /*2330*/  UMOV UR16, UR17 ;  /* 0x0000001100107c82 */ /* 0x000fe20008000000 */
[----:B------:R-:W-:Y:S02]  /*2340*/  USHF.R.U32.HI UR4, URZ, UR25, UR4 ;  /* 0x00000019ff047299 */ /* 0x000fe40008011604 */
[----:B------:R-:W-:Y:S01]  /*2350*/  @UP3 USHF.R.U32.HI UR6, URZ, UR11, UR16 ;  /* 0x0000000bff063299 */ /* 0x000fe20008011610 */
[----:B------:R-:W-:Y:S01]  /*2360*/  UMOV UR18, UR19 ;  /* 0x0000001300127c82 */ /* 0x000fe20008000000 */
[----:B------:R-:W-:Y:S01]  /*2370*/  UMOV UR22, UR23 ;  /* 0x0000001700167c82 */ /* 0x000fe20008000000 */
[----:B------:R-:W-:Y:S02]  /*2380*/  USHF.R.U32.HI UR13, URZ, UR13, UR18 ;  /* 0x0000000dff0d7299 */ /* 0x000fe40008011612 */
[----:B------:R-:W-:Y:S02]  /*2390*/  USEL UR4, UR37, UR4, !UP0 ;  /* 0x0000000425047287 */ /* 0x000fe4000c000000 */
[----:B------:R-:W-:-:S02]  /*23a0*/  @UP3 USHF.R.U32.HI UR8, URZ, UR11, UR22 ;  /* 0x0000000bff083299 */ /* 0x000fc40008011616 */
[----:B------:R-:W-:Y:S02]  /*23b0*/  UIMAD UR9, UR42, UR6, URZ ;  /* 0x000000062a0972a4 */ /* 0x000fe4000f8e02ff */
[----:B------:R-:W-:Y:S02]  /*23c0*/  USEL UR6, UR38, UR13, !UP2 ;  /* 0x0000000d26067287 */ /* 0x000fe4000d000000 */
[----:B------:R-:W-:Y:S02]  /*23d0*/  UIMAD UR12, UR42, UR8, URZ ;  /* 0x000000082a0c72a4 */ /* 0x000fe4000f8e02ff */
[----:B------:R-:W-:Y:S02]  /*23e0*/  UISETP.GE.AND UP0, UPT, UR4, UR9, UPT ;  /* 0x000000090400728c */ /* 0x000fe4000bf06270 */
[----:B------:R-:W-:Y:S02]  /*23f0*/  UIMAD.WIDE.U32 UR16, UR4, UR10, URZ ;  /* 0x0000000a041072a5 */ /* 0x000fe4000f8e00ff */
[----:B------:R-:W-:-:S02]  /*2400*/  UISETP.GE.OR UP0, UPT, UR6, UR12, UP0 ;  /* 0x0000000c0600728c */ /* 0x000fc40008706670 */
        /* <DEDUP_REMOVED lines=19> */
.L_x_40:
[----:B------:R-:W2:Y:S02]  /*2540*/  LDCU UR4, c[0x0][0xb30] ;  /* 0x00016600ff0477ac */ /* 0x000ea40008000800 */
[----:B--2---:R-:W-:-:S09]  /*2550*/  UISETP.NE.AND UP0, UPT, UR4, 0x1, UPT ;  /* 0x000000010400788c */ /* 0x004fd2000bf05270 */
[----:B------:R-:W-:Y:S05]  /*2560*/  BRA.U UP0, `(.L_x_41) ;  /* 0x0000000100447547 */ /* 0x000fea000b800000 */
[----:B------:R-:W2:Y:S01]  /*2570*/  LDCU.128 UR12, c[0x0][0xb10] ;  /* 0x00016200ff0c77ac */ /* 0x000ea20008000c00 */
[----:B------:R-:W3:Y:S01]  /*2580*/  LDCU UR16, c[0x0][0xb0c] ;  /* 0x00016180ff1077ac */ /* 0x000ee20008000800 */
[----:B------:R-:W4:Y:S01]  /*2590*/  LDCU UR17, c[0x0][0xb20] ;  /* 0x00016400ff1177ac */ /* 0x000f220008000800 */
[----:B--2---:R-:W-:Y:S02]  /*25a0*/  UIMAD.WIDE.U32 UR10, UR38, UR12, URZ ;  /* 0x0000000c260a72a5 */ /* 0x004fe4000f8e00ff */
[----:B------:R-:W-:Y:S02]  /*25b0*/  UIMAD.WIDE.U32 UR8, UR37, UR15, URZ ;  /* 0x0000000f250872a5 */ /* 0x000fe4000f8e00ff */
[----:B---3--:R-:W-:Y:S02]  /*25c0*/  UISETP.NE.AND UP2, UPT, UR16, 0x1, UPT ;  /* 0x000000011000788c */ /* 0x008fe4000bf45270 */
[----:B------:R-:W-:Y:S01]  /*25d0*/  UISETP.NE.AND UP0, UPT, UR14, 0x1, UPT ;  /* 0x000000010e00788c */ /* 0x000fe2000bf05270 */
[----:B------:R-:W-:-:S02]  /*25e0*/  UMOV UR6, UR11 ;  /* 0x0000000b00067c82 */ /* 0x000fc40008000000 */
[----:B------:R-:W-:Y:S01]  /*25f0*/  UMOV UR4, UR9 ;  /* 0x0000000900047c82 */ /* 0x000fe20008000000 */
[----:B------:R-:W-:Y:S02]  /*2600*/  USHF.R.U32.HI UR6, URZ, UR13, UR6 ;  /* 0x0000000dff067299 */ /* 0x000fe40008011606 */
[----:B----4-:R-:W-:Y:S02]  /*2610*/  USHF.R.U32.HI UR4, URZ, UR17, UR4 ;  /* 0x00000011ff047299 */ /* 0x010fe40008011604 */
[----:B------:R-:W-:Y:S02]  /*2620*/  USEL UR6, UR38, UR6, !UP2 ;  /* 0x0000000626067287 */ /* 0x000fe4000d000000 */
[----:B------:R-:W-:-:S04]  /*2630*/  USEL UR4, UR37, UR4, !UP0 ;  /* 0x0000000425047287 */ /* 0x000fc8000c000000 */
[----:B------:R-:W-:Y:S02]  /*2640*/  UIADD3 UR8, UPT, UPT, UR6, -UR4, URZ ;  /* 0x8000000406087290 */ /* 0x000fe4000fffe0ff */
[----:B------:R-:W-:Y:S02]  /*2650*/  UIADD3 UR4, UPT, UPT, -UR6, UR4, URZ ;  /* 0x0000000406047290 */ /* 0x000fe4000fffe1ff */
[----:B------:R-:W-:Y:S02]  /*2660*/  UIMAD UR37, UR8, UR14, UR37 ;  /* 0x0000000e082572a4 */ /* 0x000fe4000f8e0225 */
[----:B------:R-:W-:-:S12]  /*2670*/  UIMAD UR38, UR4, UR16, UR38 ;  /* 0x00000010042672a4 */ /* 0x000fd8000f8e0226 */
.L_x_41:
[----:B------:R-:W-:Y:S01]  /*2680*/  VIADD R11, R11, 0x1 ;  /* 0x000000010b0b7836 */ /* 0x000fe20000000000 */
[----:B------:R-:W-:Y:S02]  /*2690*/  R2UR UR6, R84 ;  /* 0x00000000540672ca */ /* 0x000fe400000e0000 */
[----:B------:R-:W-:Y:S02]  /*26a0*/  R2UR UR4, R83 ;  /* 0x00000000530472ca */ /* 0x000fe400000e0000 */
[C---:B------:R-:W-:Y:S02]  /*26b0*/  ISETP.NE.AND P0, PT, R11.reuse, 0x2, PT ;  /* 0x000000020b00780c */ /* 0x040fe40003f05270 */
[----:B------:R-:W-:Y:S02]  /*26c0*/  PLOP3.LUT P1, PT, PT, PT, PT, 0x80, 0x8 ;  /* 0x000000000008781c */ /* 0x000fe40003f2f070 */
[----:B------:R-:W-:Y:S02]  /*26d0*/  SEL R3, RZ, 0x1, P0 ;  /* 0x00000001ff037807 */ /* 0x000fe40000000000 */
[----:B------:R-:W-:-:S02]  /*26e0*/  SEL R11, R11, RZ, P0 ;  /* 0x000000ff0b0b7207 */ /* 0x000fc40000000000 */
[----:B------:R-:W-:Y:S01]  /*26f0*/  LOP3.LUT R10, R10, R3, RZ, 0x3c, !PT ;  /* 0x000000030a0a7212 */ /* 0x000fe200078e3cff */
[----:B------:R-:W-:Y:S02]  /*2700*/  UIADD3 UR16, UPT, UPT, UR38, UR6, URZ ;  /* 0x0000000626107290 */ /* 0x000fe4000fffe0ff */
[----:B------:R-:W-:Y:S01]  /*2710*/  UIADD3 UR20, UPT, UPT, UR37, UR4, URZ ;  /* 0x0000000425147290 */ /* 0x000fe2000fffe0ff */
[----:B------:R-:W-:Y:S11]  /*2720*/  BRA.U UP1, `(.L_x_42) ;  /* 0xfffffff101507547 */ /* 0x000ff6000b83ffff */
[----:B------:R-:W-:Y:S01]  /*2730*/  UIADD3 UR7, UPT, UPT, UR7, 0x18, URZ ;  /* 0x0000001807077890 */ /* 0x000fe2000fffe0ff */
[----:B------:R-:W-:-:S03]  /*2740*/  SHF.L.U32 R3, R12, 0x1f, RZ ;  /* 0x0000001f0c037819 */ /* 0x000fc600000006ff */
[----:B------:R-:W-:-:S09]  /*2750*/  ULEA UR4, UR5, UR7, 0x3 ;  /* 0x0000000705047291 */ /* 0x000fd2000f8e18ff */
[----:B------:R-:W2:Y:S02]  /*2760*/  SYNCS.PHASECHK.TRANS64.TRYWAIT P0, [UR4], R3 ;  /* 0x00000003ff0075a7 */ /* 0x000ea40008001104 */
[----:B--2---:R-:W-:Y:S05]  /*2770*/  @!P0 BRA `(.L_x_43) ;  /* 0x0000006c00d08947 */ /* 0x004fea0003800000 */
.L_x_142:
[----:B------:R-:W-:-:S04]  /*2780*/  UIADD3 UR4, UPT, UPT, UR5, 0x1, URZ ;  /* 0x0000000105047890 */ /* 0x000fc8000fffe0ff */
[----:B------:R-:W-:-:S04]  /*2790*/  UISETP.NE.AND UP0, UPT, UR4, 0x3, UPT ;  /* 0x000000030400788c */ /* 0x000fc8000bf05270 */
[----:B------:R-:W-:Y:S02]  /*27a0*/  USEL UR6, URZ, 0x1, UP0 ;  /* 0x00000001ff067887 */ /* 0x000fe40008000000 */
[----:B------:R-:W-:-:S04]  /*27b0*/  USEL UR4, UR4, URZ, UP0 ;  /* 0x000000ff04047287 */ /* 0x000fc80008000000 */
[----:B------:R-:W-:Y:S01]  /*27c0*/  ULEA UR5, UR4, UR7, 0x3 ;  /* 0x0000000704057291 */ /* 0x000fe2000f8e18ff */
[----:B------:R-:W-:-:S04]  /*27d0*/  LOP3.LUT R12, R12, UR6, RZ, 0x3c, !PT ;  /* 0x000000060c0c7c12 */ /* 0x000fc8000f8e3cff */
[----:B-1----:R-:W-:-:S04]  /*27e0*/  SHF.L.U32 R3, R12, 0x1f, RZ ;  /* 0x0000001f0c037819 */ /* 0x002fc800000006ff */
[----:B------:R-:W1:Y:S02]  /*27f0*/  SYNCS.PHASECHK.TRANS64.TRYWAIT P0, [UR5], R3 ;  /* 0x00000003ff0075a7 */ /* 0x000e640008001105 */
[----:B-1----:R-:W-:Y:S05]  /*2800*/  @!P0 BRA `(.L_x_44) ;  /* 0x0000006c00c48947 */ /* 0x002fea0003800000 */
.L_x_144:
[----:B------:R-:W-:-:S04]  /*2810*/  UIADD3 UR4, UPT, UPT, UR4, 0x1, URZ ;  /* 0x0000000104047890 */ /* 0x000fc8000fffe0ff */
[----:B------:R-:W-:-:S04]  /*2820*/  UISETP.NE.AND UP0, UPT, UR4, 0x3, UPT ;  /* 0x000000030400788c */ /* 0x000fc8000bf05270 */
[----:B------:R-:W-:Y:S02]  /*2830*/  USEL UR5, URZ, 0x1, UP0 ;  /* 0x00000001ff057887 */ /* 0x000fe40008000000 */
[----:B------:R-:W-:-:S04]  /*2840*/  USEL UR4, UR4, URZ, UP0 ;  /* 0x000000ff04047287 */ /* 0x000fc80008000000 */
[----:B------:R-:W-:Y:S01]  /*2850*/  ULEA UR4, UR4, UR7, 0x3 ;  /* 0x0000000704047291 */ /* 0x000fe2000f8e18ff */
[----:B-1----:R-:W-:-:S04]  /*2860*/  LOP3.LUT R3, R12, UR5, RZ, 0x3c, !PT ;  /* 0x000000050c037c12 */ /* 0x002fc8000f8e3cff */
[----:B------:R-:W-:Y:S01]  /*2870*/  SHF.L.U32 R3, R3, 0x1f, RZ ;  /* 0x0000001f03037819 */ /* 0x000fe200000006ff */
[----:B------:R-:W-:-:S07]  /*2880*/  IMAD.U32 R0, RZ, RZ, UR4 ;  /* 0x00000004ff007e24 */ /* 0x000fce000f8e00ff */
.L_x_45:
[----:B-1----:R1:W2:Y:S02]  /*2890*/  SYNCS.PHASECHK.TRANS64.TRYWAIT P0, [R0+URZ], R3 ;  /* 0x00000003000075a7 */ /* 0x0022a400080011ff */
[----:B--2---:R-:W-:Y:S05]  /*28a0*/  @!P0 NANOSLEEP.SYNCS 0x989680 ;  /* 0x009896800000895d */ /* 0x004fea0003900000 */
[----:B------:R-:W2:Y:S02]  /*28b0*/  @!P0 SYNCS.PHASECHK.TRANS64 P0, [R0+URZ], R3 ;  /* 0x00000003000085a7 */ /* 0x000ea400080010ff */
[----:B--2---:R-:W-:Y:S05]  /*28c0*/  @P0 EXIT ;  /* 0x000000000000094d */ /* 0x004fea0003800000 */
[----:B------:R-:W-:Y:S05]  /*28d0*/  BRA `(.L_x_45) ;  /* 0xfffffffc00ec7947 */ /* 0x000fea000383ffff */
.L_x_22:
[----:B------:R-:W1:Y:S02]  /*28e0*/  S2UR UR4, SR_CgaCtaId ;  /* 0x00000000000479c3 */ /* 0x000e640000008800 */
[----:B-1----:R-:W-:-:S04]  /*28f0*/  UISETP.NE.AND UP0, UPT, UR4, URZ, UPT ;  /* 0x000000ff0400728c */ /* 0x002fc8000bf05270 */
[----:B------:R-:W-:-:S09]  /*2900*/  UISETP.NE.OR UP0, UPT, UR17, 0x1, UP0 ;  /* 0x000000011100788c */ /* 0x000fd20008705670 */
[----:B------:R-:W-:Y:S05]  /*2910*/  BRA.U UP0, `(.L_x_46) ;  /* 0x00000005004c7547 */ /* 0x000fea000b800000 */
[----:B------:R-:W1:Y:S01]  /*2920*/  S2UR UR5, SR_CgaCtaId ;  /* 0x00000000000579c3 */ /* 0x000e620000008800 */
[----:B------:R-:W-:Y:S01]  /*2930*/  UMOV UR4, 0x400 ;  /* 0x0000040000047882 */ /* 0x000fe20000000000 */
[----:B------:R-:W-:Y:S01]  /*2940*/  ISETP.GE.U32.AND P2, PT, R0, 0x2, PT ;  /* 0x000000020000780c */ /* 0x000fe20003f46070 */
[----:B------:R-:W-:Y:S01]  /*2950*/  IMAD.MOV.U32 R12, RZ, RZ, 0x1 ;  /* 0x00000001ff0c7424 */ /* 0x000fe200078e00ff */
[----:B------:R-:W-:Y:S02]  /*2960*/  CS2R R10, SRZ ;  /* 0x00000000000a7805 */ /* 0x000fe4000001ff00 */
[----:B------:R-:W-:Y:S01]  /*2970*/  CS2R R8, SRZ ;  /* 0x0000000000087805 */ /* 0x000fe2000001ff00 */
[----:B-1----:R-:W-:-:S03]  /*2980*/  ULEA UR6, UR5, UR4, 0x18 ;  /* 0x0000000405067291 */ /* 0x002fc6000f8ec0ff */
[----:B------:R-:W-:-:S09]  /*2990*/  UMOV UR5, URZ ;  /* 0x000000ff00057c82 */ /* 0x000fd20008000000 */
.L_x_50:
[----:B------:R-:W-:Y:S02]  /*29a0*/  LEA R2, R8, UR6, 0x3 ;  /* 0x0000000608027c11 */ /* 0x000fe4000f8e18ff */
[----:B------:R-:W-:-:S03]  /*29b0*/  SHF.L.U32 R5, R9, 0x1f, RZ ;  /* 0x0000001f09057819 */ /* 0x000fc600000006ff */
[----:B------:R-:W-:Y:S01]  /*29c0*/  VIADD R4, R2, 0xf0 ;  /* 0x000000f002047836 */ /* 0x000fe20000000000 */
[----:B------:R-:W1:Y:S02]  /*29d0*/  SYNCS.PHASECHK.TRANS64.TRYWAIT P0, [R2+URZ+0xe0], R5 ;  /* 0x0000e005020075a7 */ /* 0x000e6400080011ff */
[----:B-1----:R-:W-:Y:S05]  /*29e0*/  @!P0 BRA `(.L_x_47) ;  /* 0x0000006c00648947 */ /* 0x002fea0003800000 */
.L_x_145:
[----:B------:R-:W-:Y:S01]  /*29f0*/  ULEA UR4, UR5, UR6, 0x3 ;  /* 0x0000000605047291 */ /* 0x000fe2000f8e18ff */
[----:B------:R-:W-:Y:S02]  /*2a00*/  PRMT R4, RZ, 0x654, R4 ;  /* 0x00000654ff047816 */ /* 0x000fe40000000004 */
[----:B-1----:R-:W-:Y:S01]  /*2a10*/  SHF.L.U32 R5, R12, 0x1f, RZ ;  /* 0x0000001f0c057819 */ /* 0x002fe200000006ff */
[----:B------:R-:W-:Y:S01]  /*2a20*/  UIADD3 UR7, UPT, UPT, UR4, 0x80, URZ ;  /* 0x0000008004077890 */ /* 0x000fe2000fffe0ff */
[----:B------:R1:W-:Y:S05]  /*2a30*/  SYNCS.ARRIVE.TRANS64.RED.A1T0 RZ, [R4+URZ], RZ ;  /* 0x000000ff04ff79a7 */ /* 0x0003ea00081004ff */
[----:B------:R-:W-:Y:S01]  /*2a40*/  IMAD.U32 R7, RZ, RZ, UR7 ;  /* 0x00000007ff077e24 */ /* 0x000fe2000f8e00ff */
[----:B------:R-:W2:Y:S04]  /*2a50*/  SYNCS.PHASECHK.TRANS64.TRYWAIT P0, [UR4+0x90], R5 ;  /* 0x00009005ff0075a7 */ /* 0x000ea80008001104 */
[----:B------:R-:W-:Y:S01]  /*2a60*/  PRMT R6, R0, 0x654, R7 ;  /* 0x0000065400067816 */ /* 0x000fe20000000007 */
[----:B-1----:R-:W-:Y:S01]  /*2a70*/  @!P2 IMAD.MOV.U32 R4, RZ, RZ, 0x10 ;  /* 0x00000010ff04a424 */ /* 0x002fe200078e00ff */
[----:B--2---:R-:W-:Y:S06]  /*2a80*/  @!P0 BRA `(.L_x_48) ;  /* 0x0000006c00508947 */ /* 0x004fec0003800000 */
.L_x_147:
[----:B------:R-:W-:Y:S01]  /*2a90*/  ULEA UR8, UR5, UR6, 0x4 ;  /* 0x0000000605087291 */ /* 0x000fe2000f8e20ff */
[----:B------:R-:W-:Y:S01]  /*2aa0*/  SEL R3, R6, R3, !P2 ;  /* 0x0000000306037207 */ /* 0x000fe20005000000 */
[----:B------:R-:W-:Y:S01]  /*2ab0*/  UIADD3 UR9, UPT, UPT, UR4, 0x80, URZ ;  /* 0x0000008004097890 */ /* 0x000fe2000fffe0ff */
[----:B-1----:R-:W-:Y:S01]  /*2ac0*/  LEA R2, R11, UR6, 0x3 ;  /* 0x000000060b027c11 */ /* 0x002fe2000f8e18ff */
[----:B------:R-:W-:Y:S01]  /*2ad0*/  UIADD3 UR8, UPT, UPT, UR8, 0x110, URZ ;  /* 0x0000011008087890 */ /* 0x000fe2000fffe0ff */
[----:B------:R-:W-:Y:S01]  /*2ae0*/  SHF.L.U32 R5, R10, 0x1f, RZ ;  /* 0x0000001f0a057819 */ /* 0x000fe200000006ff */
[----:B------:R1:W-:Y:S01]  /*2af0*/  @!P2 SYNCS.ARRIVE.TRANS64.RED RZ, [R3+URZ], R4 ;  /* 0x0000000403ffa9a7 */ /* 0x0003e200080004ff */
[----:B------:R-:W-:Y:S01]  /*2b00*/  UIADD3 UR4, UPT, UPT, UR5, 0x1, URZ ;  /* 0x0000000105047890 */ /* 0x000fe2000fffe0ff */
[----:B------:R-:W-:-:S03]  /*2b10*/  VIADD R8, R8, 0x1 ;  /* 0x0000000108087836 */ /* 0x000fc60000000000 */
[----:B------:R-:W-:Y:S02]  /*2b20*/  UISETP.NE.AND UP0, UPT, UR4, 0x2, UPT ;  /* 0x000000020400788c */ /* 0x000fe4000bf05270 */
[----:B------:R-:W-:Y:S06]  /*2b30*/  UGETNEXTWORKID.BROADCAST [UR8], [UR9] ;  /* 0x00000000080073ca */ /* 0x000fec0008000100 */
[----:B------:R-:W-:Y:S01]  /*2b40*/  USEL UR7, URZ, 0x1, UP0 ;  /* 0x00000001ff077887 */ /* 0x000fe20008000000 */
[----:B------:R-:W-:Y:S01]  /*2b50*/  ISETP.NE.AND P0, PT, R8, 0x2, PT ;  /* 0x000000020800780c */ /* 0x000fe20003f05270 */
[----:B------:R-:W-:Y:S01]  /*2b60*/  USEL UR5, UR4, URZ, UP0 ;  /* 0x000000ff04057287 */ /* 0x000fe20008000000 */
[----:B------:R-:W2:Y:S03]  /*2b70*/  SYNCS.PHASECHK.TRANS64.TRYWAIT P1, [R2+URZ+0x80], R5 ;  /* 0x00008005020075a7 */ /* 0x000ea600080211ff */
[----:B------:R-:W-:Y:S01]  /*2b80*/  LOP3.LUT R12, R12, UR7, RZ, 0x3c, !PT ;  /* 0x000000070c0c7c12 */ /* 0x000fe2000f8e3cff */
[----:B-12---:R-:W-:Y:S07]  /*2b90*/  @!P1 BRA `(.L_x_49) ;  /* 0x0000006c00249947 */ /* 0x006fee0003800000 */
.L_x_148:
[C---:B------:R-:W-:Y:S01]  /*2ba0*/  LEA R4, R11.reuse, UR6, 0x4 ;  /* 0x000000060b047c11 */ /* 0x040fe2000f8e20ff */
[----:B-1----:R-:W-:Y:S01]  /*2bb0*/  VIADD R2, R2, 0x90 ;  /* 0x0000009002027836 */ /* 0x002fe20000000000 */
[----:B------:R-:W-:Y:S01]  /*2bc0*/  SEL R8, R8, RZ, P0 ;  /* 0x000000ff08087207 */ /* 0x000fe20000000000 */
[----:B------:R-:W-:-:S03]  /*2bd0*/  VIADD R11, R11, 0x1 ;  /* 0x000000010b0b7836 */ /* 0x000fc60000000000 */
[----:B------:R-:W1:Y:S01]  /*2be0*/  LDS.128 R4, [R4+0x110] ;  /* 0x0001100004047984 */ /* 0x000e620000000c00 */
[----:B------:R-:W-:Y:S02]  /*2bf0*/  PRMT R2, RZ, 0x654, R2 ;  /* 0x00000654ff027816 */ /* 0x000fe40000000002 */
[C---:B------:R-:W-:Y:S01]  /*2c00*/  ISETP.NE.AND P1, PT, R11.reuse, 0x2, PT ;  /* 0x000000020b00780c */ /* 0x040fe20003f25270 */
[----:B------:R-:W-:Y:S01]  /*2c10*/  @!PT LDS RZ, [RZ] ;  /* 0x00000000fffff984 */ /* 0x000fe20000000800 */
[----:B------:R-:W-:Y:S01]  /*2c20*/  @!PT LDS RZ, [RZ] ;  /* 0x00000000fffff984 */ /* 0x000fe20000000800 */
[----:B------:R-:W-:Y:S01]  /*2c30*/  @!PT LDS RZ, [RZ] ;  /* 0x00000000fffff984 */ /* 0x000fe20000000800 */
[----:B------:R-:W-:Y:S01]  /*2c40*/  @!PT LDS RZ, [RZ] ;  /* 0x00000000fffff984 */ /* 0x000fe20000000800 */
[----:B------:R2:W-:Y:S06]  /*2c50*/  MEMBAR.ALL.CTA ;  /* 0x0000000000007992 */ /* 0x0005ec0000008000 */
[----:B--2---:R-:W2:Y:S01]  /*2c60*/  FENCE.VIEW.ASYNC.S ;  /* 0x00000000000073c6 */ /* 0x004ea20000000000 */
[----:B------:R-:W-:Y:S01]  /*2c70*/  SEL R11, R11, RZ, P1 ;  /* 0x000000ff0b0b7207 */ /* 0x000fe20000800000 */
[----:B--2---:R2:W-:Y:S01]  /*2c80*/  SYNCS.ARRIVE.TRANS64.RED.A1T0 RZ, [R2+URZ], RZ ;  /* 0x000000ff02ff79a7 */ /* 0x0045e200081004ff */
[----:B-1----:R-:W-:-:S02]  /*2c90*/  LOP3.LUT P3, RZ, R6, 0x1, RZ, 0xc0, !PT ;  /* 0x0000000106ff7812 */ /* 0x002fc4000786c0ff */
[----:B------:R-:W-:-:S04]  /*2ca0*/  SEL R5, RZ, 0x1, P1 ;  /* 0x00000001ff057807 */ /* 0x000fc80000800000 */
[----:B------:R-:W-:Y:S02]  /*2cb0*/  LOP3.LUT R10, R10, R5, RZ, 0x3c, !PT ;  /* 0x000000050a0a7212 */ /* 0x000fe400078e3cff */
[----:B--2---:R-:W-:-:S04]  /*2cc0*/  SEL R2, RZ, 0x1, P0 ;  /* 0x00000001ff027807 */ /* 0x004fc80000000000 */
[----:B------:R-:W-:Y:S01]  /*2cd0*/  LOP3.LUT R9, R9, R2, RZ, 0x3c, !PT ;  /* 0x0000000209097212 */ /* 0x000fe200078e3cff */
[----:B------:R-:W-:Y:S06]  /*2ce0*/  @P3 BRA `(.L_x_50) ;  /* 0xfffffffc002c3947 */ /* 0x000fec000383ffff */
[----:B------:R-:W-:Y:S01]  /*2cf0*/  ULEA UR4, UR5, UR6, 0x3 ;  /* 0x0000000605047291 */ /* 0x000fe2000f8e18ff */
[----:B------:R-:W-:-:S08]  /*2d00*/  SHF.L.U32 R3, R12, 0x1f, RZ ;  /* 0x0000001f0c037819 */ /* 0x000fd000000006ff */
[----:B------:R-:W1:Y:S02]  /*2d10*/  SYNCS.PHASECHK.TRANS64 P0, [UR4+0x90], R3 ;  /* 0x00009003ff0075a7 */ /* 0x000e640008001004 */
[----:B-1----:R-:W-:Y:S05]  /*2d20*/  @P0 BRA `(.L_x_51) ;  /* 0x0000000000080947 */ /* 0x002fea0003800000 */
[----:B------:R-:W1:Y:S02]  /*2d30*/  SYNCS.PHASECHK.TRANS64.TRYWAIT P0, [UR4+0x90], R3 ;  /* 0x00009003ff0075a7 */ /* 0x000e640008001104 */
[----:B-1----:R-:W-:Y:S05]  /*2d40*/  @!P0 BRA `(.L_x_52) ;  /* 0x0000006800cc8947 */ /* 0x002fea0003800000 */
.L_x_51:
[----:B------:R-:W-:-:S04]  /*2d50*/  UIADD3 UR7, UPT, UPT, UR5, 0x1, URZ ;  /* 0x0000000105077890 */ /* 0x000fc8000fffe0ff */
[----:B------:R-:W-:-:S04]  /*2d60*/  UISETP.NE.AND UP0, UPT, UR7, 0x2, UPT ;  /* 0x000000020700788c */ /* 0x000fc8000bf05270 */
[----:B------:R-:W-:Y:S02]  /*2d70*/  USEL UR8, URZ, 0x1, UP0 ;  /* 0x00000001ff087887 */ /* 0x000fe40008000000 */
[----:B------:R-:W-:-:S04]  /*2d80*/  USEL UR7, UR7, URZ, UP0 ;  /* 0x000000ff07077287 */ /* 0x000fc80008000000 */
[----:B------:R-:W-:Y:S01]  /*2d90*/  ULEA UR7, UR7, UR6, 0x3 ;  /* 0x0000000607077291 */ /* 0x000fe2000f8e18ff */
[----:B-1----:R-:W-:-:S04]  /*2da0*/  LOP3.LUT R3, R12, UR8, RZ, 0x3c, !PT ;  /* 0x000000080c037c12 */ /* 0x002fc8000f8e3cff */
[----:B------:R-:W-:-:S04]  /*2db0*/  SHF.L.U32 R0, R3, 0x1f, RZ ;  /* 0x0000001f03007819 */ /* 0x000fc800000006ff */
[----:B------:R-:W1:Y:S02]  /*2dc0*/  SYNCS.PHASECHK.TRANS64 P0, [UR7+0x90], R0 ;  /* 0x00009000ff0075a7 */ /* 0x000e640008001007 */
[----:B-1----:R-:W-:Y:S05]  /*2dd0*/  @P0 EXIT ;  /* 0x000000000000094d */ /* 0x002fea0003800000 */
[----:B------:R-:W-:Y:S02]  /*2de0*/  SHF.L.U32 R3, R3, 0x1f, RZ ;  /* 0x0000001f03037819 */ /* 0x000fe400000006ff */
[----:B------:R-:W-:-:S07]  /*2df0*/  MOV R0, UR7 ;  /* 0x0000000700007c02 */ /* 0x000fce0008000f00 */
.L_x_53:
[----:B-1----:R1:W2:Y:S02]  /*2e00*/  SYNCS.PHASECHK.TRANS64.TRYWAIT P0, [R0+URZ+0x90], R3 ;  /* 0x00009003000075a7 */ /* 0x0022a400080011ff */
[----:B--2---:R-:W-:Y:S05]  /*2e10*/  @!P0 NANOSLEEP.SYNCS 0x989680 ;  /* 0x009896800000895d */ /* 0x004fea0003900000 */
[----:B------:R-:W2:Y:S02]  /*2e20*/  @!P0 SYNCS.PHASECHK.TRANS64 P0, [R0+URZ+0x90], R3 ;  /* 0x00009003000085a7 */ /* 0x000ea400080010ff */
[----:B--2---:R-:W-:Y:S05]  /*2e30*/  @P0 EXIT ;  /* 0x000000000000094d */ /* 0x004fea0003800000 */
[----:B------:R-:W-:Y:S05]  /*2e40*/  BRA `(.L_x_53) ;  /* 0xfffffffc00ec7947 */ /* 0x000fea000383ffff */
.L_x_46:
[----:B------:R-:W-:Y:S05]  /*2e50*/  BRA.U UP4, `(.L_x_54) ;  /* 0x0000000d04d87547 */ /* 0x000fea000b800000 */
[----:B------:R-:W1:Y:S01]  /*2e60*/  S2UR UR7, SR_CgaCtaId ;  /* 0x00000000000779c3 */ /* 0x000e620000008800 */
[----:B------:R-:W-:Y:S01]  /*2e70*/  UMOV UR4, 0x40 ;  /* 0x0000004000047882 */ /* 0x000fe20000000000 */
[----:B------:R-:W-:Y:S01]  /*2e80*/  NOP ;  /* 0x0000000000007918 */ /* 0x000fe20000000000 */
[----:B------:R-:W-:Y:S01]  /*2e90*/  UMOV UR6, 0x400 ;  /* 0x0000040000067882 */ /* 0x000fe20000000000 */
[----:B-1----:R-:W-:Y:S02]  /*2ea0*/  ULEA UR5, UR7, UR4, 0x18 ;  /* 0x0000000407057291 */ /* 0x002fe4000f8ec0ff */
[----:B------:R-:W-:-:S07]  /*2eb0*/  ULEA UR6, UR7, UR6, 0x18 ;  /* 0x0000000607067291 */ /* 0x000fce000f8ec0ff */
[----:B------:R-:W1:Y:S02]  /*2ec0*/  LDS.U8 R0, [UR5+0x1c] ;  /* 0x00001c05ff007984 */ /* 0x000e640008000000 */
[----:B-1----:R-:W-:-:S13]  /*2ed0*/  ISETP.NE.AND P0, PT, R0, RZ, PT ;  /* 0x000000ff0000720c */ /* 0x002fda0003f05270 */
[----:B------:R-:W-:Y:S05]  /*2ee0*/  @P0 BRA `(.L_x_55) ;  /* 0x0000000000580947 */ /* 0x000fea0003800000 */
[----:B------:R-:W-:-:S13]  /*2ef0*/  ELECT P0, URZ, PT ;  /* 0x0000000000ff782f */ /* 0x000fda0003800000 */
[----:B------:R-:W-:Y:S05]  /*2f00*/  @!P0 BRA `(.L_x_56) ;  /* 0x0000000000608947 */ /* 0x000fea0003800000 */
[----:B------:R-:W-:Y:S01]  /*2f10*/  UMOV UR4, 0x10 ;  /* 0x0000001000047882 */ /* 0x000fe20000000000 */
[----:B------:R-:W-:Y:S01]  /*2f20*/  HFMA2 R0, -RZ, RZ, 0, 5.9604644775390625e-08 ;  /* 0x00000001ff007431 */ /* 0x000fe200000001ff */
[----:B------:R-:W-:-:S03]  /*2f30*/  MOV R3, 0xffff ;  /* 0x0000ffff00037802 */ /* 0x000fc60000000f00 */
[----:B------:R-:W-:Y:S04]  /*2f40*/  DEPBAR.LE SB1, 0x36 ;  /* 0x00009d800000791a */ /* 0x000fe80000000000 */
[----:B------:R-:W1:Y:S02]  /*2f50*/  UTCATOMSWS.FIND_AND_SET.ALIGN UP0, UR4, UR4 ;  /* 0x00000004000475e3 */ /* 0x000e640008000800 */
[----:B-1----:R-:W-:Y:S01]  /*2f60*/  MOV R4, UR4 ;  /* 0x0000000400047c02 */ /* 0x002fe20008000f00 */
[----:B------:R-:W-:Y:S06]  /*2f70*/  BRA.U UP0, `(.L_x_57) ;  /* 0x0000000100187547 */ /* 0x000fec000b800000 */
.L_x_58:
[----:B------:R-:W-:Y:S05]  /*2f80*/  NANOSLEEP 0x64 ;  /* 0x000000640000795d */ /* 0x000fea0003800000 */
[----:B------:R-:W-:-:S05]  /*2f90*/  UMOV UR4, 0x10 ;  /* 0x0000001000047882 */ /* 0x000fca0000000000 */
[----:B------:R-:W-:Y:S04]  /*2fa0*/  DEPBAR.LE SB1, 0x36 ;  /* 0x00009d800000791a */ /* 0x000fe80000000000 */
[----:B------:R-:W1:Y:S02]  /*2fb0*/  UTCATOMSWS.FIND_AND_SET.ALIGN UP0, UR4, UR4 ;  /* 0x00000004000475e3 */ /* 0x000e640008000800 */
[----:B-1----:R-:W-:Y:S01]  /*2fc0*/  MOV R4, UR4 ;  /* 0x0000000400047c02 */ /* 0x002fe20008000f00 */
[----:B------:R-:W-:Y:S05]  /*2fd0*/  BRA.U !UP0, `(.L_x_58) ;  /* 0xfffffffd08e87547 */ /* 0x000fea000b83ffff */
.L_x_57:
[-C--:B------:R-:W-:Y:S02]  /*2fe0*/  SHF.L.U32 R3, R3, R4.reuse, RZ ;  /* 0x0000000403037219 */ /* 0x080fe400000006ff */
[----:B------:R-:W-:Y:S01]  /*2ff0*/  SHF.L.U32 R0, R0, R4, RZ ;  /* 0x0000000400007219 */ /* 0x000fe200000006ff */
[----:B------:R-:W-:Y:S02]  /*3000*/  IMAD.SHL.U32 R4, R4, 0x20, RZ ;  /* 0x0000002004047824 */ /* 0x000fe400078e00ff */
[----:B------:R1:W-:Y:S04]  /*3010*/  ATOMS.OR RZ, [UR5+0x14], R3 ;  /* 0x00001403ffff798c */ /* 0x0003e8000b000005 */
[----:B------:R1:W-:Y:S04]  /*3020*/  ATOMS.OR RZ, [UR5+0x18], R0 ;  /* 0x00001800ffff798c */ /* 0x0003e8000b000005 */
[----:B------:R1:W-:Y:S01]  /*3030*/  STS [UR6+0x130], R4 ;  /* 0x00013004ff007988 */ /* 0x0003e20008000806 */
[----:B------:R-:W-:Y:S05]  /*3040*/  BRA `(.L_x_56) ;  /* 0x0000000000107947 */ /* 0x000fea0003800000 */
.L_x_55:
[----:B------:R-:W-:Y:S02]  /*3050*/  MOV R0, 0xffffffff ;  /* 0xffffffff00007802 */ /* 0x000fe40000000f00 */
[----:B------:R-:W-:-:S03]  /*3060*/  MOV R4, 0x3090 ;  /* 0x0000309000047802 */ /* 0x000fc60000000f00 */
[----:B------:R1:W-:Y:S04]  /*3070*/  STS [UR6+0x130], R0 ;  /* 0x00013000ff007988 */ /* 0x0003e80008000806 */
[----:B-1---5:R-:W-:Y:S05]  /*3080*/  CALL.REL.NOINC `($__internal_1_$__cuda_sm10x_tcgen05_guardrail_trap_phase_invalid_during_alloc) ;  /* 0x0000007000147944 */ /* 0x022fea0003c00000 */
.L_x_56:
[----:B------:R-:W-:Y:S05]  /*3090*/  WARPSYNC.ALL ;  /* 0x0000000000007948 */ /* 0x000fea0003800000 */
[----:B------:R-:W2:Y:S01]  /*30a0*/  S2UR UR4, SR_CgaCtaId ;  /* 0x00000000000479c3 */ /* 0x000ea20000008800 */
[----:B------:R-:W-:Y:S01]  /*30b0*/  UMOV UR26, 0x400 ;  /* 0x00000400001a7882 */ /* 0x000fe20000000000 */
[----:B------:R-:W-:-:S06]  /*30c0*/  NOP ;  /* 0x0000000000007918 */ /* 0x000fcc0000000000 */
[----:B------:R-:W-:Y:S06]  /*30d0*/  BAR.ARV 0x6, 0xa0 ;  /* 0x0182800000007b1d */ /* 0x000fec0000002000 */
[----:B------:R-:W3:Y:S01]  /*30e0*/  LDCU UR5, c[0x0][0x38c] ;  /* 0x00007180ff0577ac */ /* 0x000ee20008000800 */
[----:B------:R-:W-:Y:S01]  /*30f0*/  LOP3.LUT R2, R2, 0xffff, RZ, 0xc0, !PT ;  /* 0x0000ffff02027812 */ /* 0x000fe200078ec0ff */
[----:B------:R-:W-:Y:S01]  /*3100*/  IMAD.MOV.U32 R11, RZ, RZ, 0x1 ;  /* 0x00000001ff0b7424 */ /* 0x000fe200078e00ff */
[----:B------:R-:W-:Y:S01]  /*3110*/  CS2R R8, SRZ ;  /* 0x0000000000087805 */ /* 0x000fe2000001ff00 */
[----:B------:R-:W4:Y:S01]  /*3120*/  LDCU UR7, c[0x0][0x38c] ;  /* 0x00007180ff0777ac */ /* 0x000f220008000800 */
[----:B------:R-:W-:Y:S01]  /*3130*/  R2UR UR27, R2 ;  /* 0x00000000021b72ca */ /* 0x000fe200000e0000 */
[----:B------:R-:W-:Y:S01]  /*3140*/  IMAD.MOV.U32 R10, RZ, RZ, RZ ;  /* 0x000000ffff0a7224 */ /* 0x000fe200078e00ff */
[----:B------:R-:W-:Y:S01]  /*3150*/  UMOV UR30, URZ ;  /* 0x000000ff001e7c82 */ /* 0x000fe20008000000 */
[----:B------:R-:W-:Y:S01]  /*3160*/  UMOV UR24, URZ ;  /* 0x000000ff00187c82 */ /* 0x000fe20008000000 */
[----:B--2---:R-:W-:Y:S01]  /*3170*/  ULEA UR26, UR4, UR26, 0x18 ;  /* 0x0000001a041a7291 */ /* 0x004fe2000f8ec0ff */
[----:B------:R-:W-:Y:S01]  /*3180*/  UMOV UR38, 0x0 ;  /* 0x0000000000267882 */ /* 0x000fe20000000000 */
[----:B------:R-:W-:-:S02]  /*3190*/  UMOV UR39, 0x4400490 ;  /* 0x0440049000277882 */ /* 0x000fc40000000000 */
[----:B------:R-:W-:Y:S02]  /*31a0*/  UIADD3 UR4, UPT, UPT, UR26, 0x8800, URZ ;  /* 0x000088001a047890 */ /* 0x000fe4000fffe0ff */
[----:B------:R-:W-:Y:S02]  /*31b0*/  UIADD3 UR6, UPT, UPT, UR26, 0xe800, URZ ;  /* 0x0000e8001a067890 */ /* 0x000fe4000fffe0ff */
[----:B---3--:R-:W-:Y:S01]  /*31c0*/  UIADD3 UR5, UPT, UPT, UR5, 0x3f, URZ ;  /* 0x0000003f05057890 */ /* 0x008fe2000fffe0ff */
[----:B-1----:R-:W1:Y:S01]  /*31d0*/  LDS R0, [UR26+0x130] ;  /* 0x0001301aff007984 */ /* 0x002e620008000800 */
[----:B------:R-:W-:Y:S01]  /*31e0*/  UMOV UR36, 0x0 ;  /* 0x0000000000247882 */ /* 0x000fe20000000000 */
[----:B------:R-:W-:Y:S01]  /*31f0*/  UMOV UR37, 0x4400490 ;  /* 0x0440049000257882 */ /* 0x000fe20000000000 */
[----:B------:R-:W-:Y:S02]  /*3200*/  USHF.R.S32.HI UR40, URZ, 0x1f, UR5 ;  /* 0x0000001fff287899 */ /* 0x000fe40008011405 */
[----:B----4-:R-:W-:-:S02]  /*3210*/  UISETP.GE.AND UP4, UPT, UR7, 0x1, UPT ;  /* 0x000000010700788c */ /* 0x010fc4000bf86270 */
[----:B------:R-:W-:Y:S02]  /*3220*/  ULEA.HI UR40, UR40, UR5, URZ, 0x6 ;  /* 0x0000000528287291 */ /* 0x000fe4000f8f30ff */
[----:B------:R-:W-:Y:S02]  /*3230*/  USHF.R.U32.HI UR5, URZ, 0x4, UR4 ;  /* 0x00000004ff057899 */ /* 0x000fe40008011604 */
[----:B------:R-:W-:Y:S02]  /*3240*/  USHF.R.S32.HI UR40, URZ, 0x6, UR40 ;  /* 0x00000006ff287899 */ /* 0x000fe40008011428 */
[----:B------:R-:W-:Y:S02]  /*3250*/  USHF.R.U32.HI UR4, URZ, 0x4, UR6 ;  /* 0x00000004ff047899 */ /* 0x000fe40008011606 */
[----:B------:R-:W-:Y:S02]  /*3260*/  UISETP.LT.AND UP0, UPT, UR40, 0x1, UPT ;  /* 0x000000012800788c */ /* 0x000fe4000bf01270 */
[----:B------:R-:W-:-:S02]  /*3270*/  ULOP3.LUT UR5, UR5, 0x3fff, URZ, 0xc0, !UPT ;  /* 0x00003fff05057892 */ /* 0x000fc4000f8ec0ff */
[----:B------:R-:W-:Y:S02]  /*3280*/  ULOP3.LUT UR4, UR4, 0x3fff, URZ, 0xc0, !UPT ;  /* 0x00003fff04047892 */ /* 0x000fe4000f8ec0ff */
[----:B------:R-:W-:Y:S02]  /*3290*/  USEL UR41, UR40, 0x1, !UP0 ;  /* 0x0000000128297887 */ /* 0x000fe4000c000000 */
[----:B------:R-:W-:Y:S02]  /*32a0*/  ULOP3.LUT UR28, UR5, 0x10000, URZ, 0xfc, !UPT ;  /* 0x00010000051c7892 */ /* 0x000fe4000f8efcff */
[----:B------:R-:W-:Y:S02]  /*32b0*/  ULOP3.LUT UR29, UR4, 0x10000, URZ, 0xfc, !UPT ;  /* 0x00010000041d7892 */ /* 0x000fe4000f8efcff */
[----:B------:R-:W-:Y:S01]  /*32c0*/  UIADD3 UR41, UPT, UPT, -UR41, URZ, URZ ;  /* 0x000000ff29297290 */ /* 0x000fe2000fffe1ff */
[----:B------:R-:W-:Y:S01]  /*32d0*/  UMOV UR34, 0x0 ;  /* 0x0000000000227882 */ /* 0x000fe20000000000 */
[----:B------:R-:W-:Y:S01]  /*32e0*/  UMOV UR35, 0x4400490 ;  /* 0x0440049000237882 */ /* 0x000fe20000000000 */
[----:B------:R-:W-:Y:S01]  /*32f0*/  UMOV UR32, 0x0 ;  /* 0x0000000000207882 */ /* 0x000fe20000000000 */
[----:B------:R-:W-:Y:S01]  /*3300*/  UMOV UR33, 0x4400490 ;  /* 0x0440049000217882 */ /* 0x000fe20000000000 */
[----:B-1----:R-:W-:-:S15]  /*3310*/  R2UR UR42, R0 ;  /* 0x00000000002a72ca */ /* 0x002fde00000e0000 */
.L_x_65:
[----:B------:R-:W-:Y:S02]  /*3320*/  LEA R0, R10, UR26, 0x3 ;  /* 0x0000001a0a007c11 */ /* 0x000fe4000f8e18ff */
[----:B------:R-:W-:Y:S02]  /*3330*/  SHF.L.U32 R5, R9, 0x1f, RZ ;  /* 0x0000001f09057819 */ /* 0x000fe400000006ff */
[----:B------:R-:W-:Y:S01]  /*3340*/  PLOP3.LUT P0, PT, PT, PT, UP4, 0x80, 0x8 ;  /* 0x000000000008781c */ /* 0x000fe20003f0f048 */
[----:B------:R-:W-:Y:S01]  /*3350*/  VIADD R3, R0, 0x90 ;  /* 0x0000009000037836 */ /* 0x000fe20000000000 */
[----:B-1----:R-:W1:Y:S02]  /*3360*/  SYNCS.PHASECHK.TRANS64.TRYWAIT P1, [R0+URZ+0x80], R5 ;  /* 0x00008005000075a7 */ /* 0x002e6400080211ff */
[----:B-1-3--:R-:W-:Y:S09]  /*3370*/  @!P1 BRA `(.L_x_59) ;  /* 0x0000006400589947 */ /* 0x00aff20003800000 */
.L_x_150:
[----:B------:R-:W-:Y:S01]  /*3380*/  LEA R4, R10, UR26, 0x4 ;  /* 0x0000001a0a047c11 */ /* 0x000fe2000f8e20ff */
[----:B------:R-:W-:Y:S01]  /*3390*/  @UP4 ULEA UR4, UR24, UR26, 0x3 ;  /* 0x0000001a18044291 */ /* 0x000fe2000f8e18ff */
[----:B------:R-:W-:Y:S01]  /*33a0*/  PLOP3.LUT P2, PT, PT, PT, PT, 0x80, 0x8 ;  /* 0x000000000008781c */ /* 0x000fe20003f4f070 */
[----:B------:R-:W-:Y:S01]  /*33b0*/  ULEA UR31, UR30, UR26, 0x3 ;  /* 0x0000001a1e1f7291 */ /* 0x000fe2000f8e18ff */
[----:B------:R-:W-:Y:S02]  /*33c0*/  PRMT R3, RZ, 0x654, R3 ;  /* 0x00000654ff037816 */ /* 0x000fe40000000003 */
[----:B-1----:R-:W1:Y:S01]  /*33d0*/  LDS.128 R4, [R4+0x110] ;  /* 0x0001100004047984 */ /* 0x002e620000000c00 */
[----:B------:R-:W-:Y:S02]  /*33e0*/  @P0 SHF.L.U32 R2, R8, 0x1f, RZ ;  /* 0x0000001f08020819 */ /* 0x000fe400000006ff */
[----:B------:R-:W-:Y:S01]  /*33f0*/  SHF.L.U32 R0, R11, 0x1f, RZ ;  /* 0x0000001f0b007819 */ /* 0x000fe200000006ff */
[----:B------:R-:W-:Y:S01]  /*3400*/  @!PT LDS RZ, [RZ] ;  /* 0x00000000fffff984 */ /* 0x000fe20000000800 */
[----:B------:R-:W-:Y:S01]  /*3410*/  @!PT LDS RZ, [RZ] ;  /* 0x00000000fffff984 */ /* 0x000fe20000000800 */
[----:B------:R-:W-:Y:S01]  /*3420*/  @!PT LDS RZ, [RZ] ;  /* 0x00000000fffff984 */ /* 0x000fe20000000800 */
[----:B------:R-:W-:Y:S01]  /*3430*/  @!PT LDS RZ, [RZ] ;  /* 0x00000000fffff984 */ /* 0x000fe20000000800 */
[----:B------:R2:W-:Y:S06]  /*3440*/  MEMBAR.ALL.CTA ;  /* 0x0000000000007992 */ /* 0x0005ec0000008000 */
[----:B--2---:R-:W2:Y:S02]  /*3450*/  FENCE.VIEW.ASYNC.S ;  /* 0x00000000000073c6 */ /* 0x004ea40000000000 */
[----:B--2---:R2:W-:Y:S01]  /*3460*/  SYNCS.ARRIVE.TRANS64.RED.A1T0 RZ, [R3+URZ], RZ ;  /* 0x000000ff03ff79a7 */ /* 0x0045e200081004ff */
[----:B------:R2:W3:Y:S01]  /*3470*/  @P0 SYNCS.PHASECHK.TRANS64.TRYWAIT P2, [UR4], R2 ;  /* 0x00000002ff0005a7 */ /* 0x0004e20008041104 */
[----:B------:R-:W-:Y:S01]  /*3480*/  ULEA.HI UR4, UR30, UR30, URZ, 0x1 ;  /* 0x0000001e1e047291 */ /* 0x000fe2000f8f08ff */
[----:B-1----:R-:W-:-:S03]  /*3490*/  LOP3.LUT P1, RZ, R6, 0x1, RZ, 0xc0, !PT ;  /* 0x0000000106ff7812 */ /* 0x002fc6000782c0ff */
[----:B------:R-:W-:Y:S02]  /*34a0*/  USHF.L.U32 UR11, UR4, 0x7, URZ ;  /* 0x00000007040b7899 */ /* 0x000fe400080006ff */
[----:B------:R-:W-:Y:S02]  /*34b0*/  ULOP3.LUT UR4, UR4, 0xffe, URZ, 0xc0, !UPT ;  /* 0x00000ffe04047892 */ /* 0x000fe4000f8ec0ff */
[----:B------:R-:W-:Y:S02]  /*34c0*/  ULOP3.LUT UR11, UR11, 0xffffff00, URZ, 0xc0, !UPT ;  /* 0xffffff000b0b7892 */ /* 0x000fe4000f8ec0ff */
[----:B------:R-:W-:Y:S02]  /*34d0*/  UIADD3 UR4, UPT, UPT, -UR4, UR30, URZ ;  /* 0x0000001e04047290 */ /* 0x000fe4000fffe1ff */
[----:B------:R-:W-:Y:S01]  /*34e0*/  UIADD3 UR11, UPT, UPT, UR42, UR11, URZ ;  /* 0x0000000b2a0b7290 */ /* 0x000fe2000fffe0ff */
[----:B------:R-:W1:Y:S03]  /*34f0*/  SYNCS.PHASECHK.TRANS64.TRYWAIT P0, [UR31+0xc0], R0 ;  /* 0x0000c000ff0075a7 */ /* 0x000e66000800111f */
[----:B------:R-:W-:Y:S01]  /*3500*/  ULEA UR11, UR4, UR11, 0x14 ;  /* 0x0000000b040b7291 */ /* 0x000fe2000f8ea0ff */
[----:B-123--:R-:W-:Y:S11]  /*3510*/  @!P0 BRA `(.L_x_60) ;  /* 0x0000006400048947 */ /* 0x00eff60003800000 */
.L_x_152:
[----:B------:R-:W-:Y:S01]  /*3520*/  IADD3 R10, PT, PT, R10, 0x1, RZ ;  /* 0x000000010a0a7810 */ /* 0x000fe20007ffe0ff */
[----:B------:R-:W-:Y:S06]  /*3530*/  BRA.U !UP4, `(.L_x_61) ;  /* 0x000000010cc07547 */ /* 0x000fec000b800000 */
[----:B------:R-:W-:Y:S01]  /*3540*/  UPLOP3.LUT UP2, UPT, UPT, UPT, UPT, 0x40, 0x4 ;  /* 0x000000000004789c */ /* 0x000fe20003f4e870 */
[----:B------:R-:W-:Y:S01]  /*3550*/  UMOV UR23, UR41 ;  /* 0x0000002900177c82 */ /* 0x000fe20008000000 */
[----:B------:R-:W-:Y:S01]  /*3560*/  UMOV UR22, UR40 ;  /* 0x0000002800167c82 */ /* 0x000fe20008000000 */
[----:B------:R-:W-:-:S08]  /*3570*/  UMOV UR10, UR24 ;  /* 0x00000018000a7c82 */ /* 0x000fd00008000000 */
.L_x_64:
[----:B------:R-:W-:Y:S02]  /*3580*/  UIADD3 UR23, UPT, UPT, UR23, 0x1, URZ ;  /* 0x0000000117177890 */ /* 0x000fe4000fffe0ff */
[----:B--2---:R-:W-:Y:S02]  /*3590*/  ULEA UR5, UR10, UR26, 0x3 ;  /* 0x0000001a0a057291 */ /* 0x004fe4000f8e18ff */
[----:B------:R-:W-:Y:S01]  /*35a0*/  UISETP.NE.AND UP3, UPT, UR23, URZ, UPT ;  /* 0x000000ff1700728c */ /* 0x000fe2000bf65270 */
[----:B---3--:R-:W-:Y:S10]  /*35b0*/  @P2 BRA `(.L_x_62) ;  /* 0x00000000000c2947 */ /* 0x008ff40003800000 */
[----:B-1----:R-:W-:Y:S04]  /*35c0*/  SHF.L.U32 R3, R8, 0x1f, RZ ;  /* 0x0000001f08037819 */ /* 0x002fe800000006ff */
[----:B------:R-:W1:Y:S02]  /*35d0*/  SYNCS.PHASECHK.TRANS64.TRYWAIT P0, [UR5], R3 ;  /* 0x00000003ff0075a7 */ /* 0x000e640008001105 */
[----:B-1----:R-:W-:Y:S05]  /*35e0*/  @!P0 BRA `(.L_x_63) ;  /* 0x0000006000e88947 */ /* 0x002fea0003800000 */
.L_x_62:
[----:B------:R-:W-:Y:S01]  /*35f0*/  UISETP.NE.AND UP0, UPT, UR22, 0x1, UPT ;  /* 0x000000011600788c */ /* 0x000fe2000bf05270 */
[----:B------:R-:W-:Y:S01]  /*3600*/  PLOP3.LUT P2, PT, PT, PT, PT, 0x80, 0x8 ;  /* 0x000000000008781c */ /* 0x000fe20003f4f070 */
[----:B------:R-:W-:Y:S02]  /*3610*/  UIADD3 UR4, UPT, UPT, UR10, 0x1, URZ ;  /* 0x000000010a047890 */ /* 0x000fe4000fffe0ff */
[----:B------:R-:W-:Y:S02]  /*3620*/  UIADD3 UR25, UPT, UPT, UR5, 0x18, URZ ;  /* 0x0000001805197890 */ /* 0x000fe4000fffe0ff */
[----:B------:R-:W-:Y:S01]  /*3630*/  UISETP.NE.AND UP1, UPT, UR4, 0x3, UPT ;  /* 0x000000030400788c */ /* 0x000fe2000bf25270 */
[----:B------:R-:W-:Y:S01]  /*3640*/  PLOP3.LUT P0, PT, PT, PT, UP0, 0x80, 0x8 ;  /* 0x000000000008781c */ /* 0x000fe20003f0f008 */
[----:B------:R-:W-:Y:S02]  /*3650*/  UIADD3 UR22, UPT, UPT, UR22, -0x1, URZ ;  /* 0xffffffff16167890 */ /* 0x000fe4000fffe0ff */
[----:B------:R-:W-:Y:S02]  /*3660*/  USEL UR6, URZ, 0x1, UP1 ;  /* 0x00000001ff067887 */ /* 0x000fe40008800000 */
[----:B------:R-:W-:Y:S01]  /*3670*/  USEL UR24, UR4, URZ, UP1 ;  /* 0x000000ff04187287 */ /* 0x000fe20008800000 */
[----:B------:R-:W-:Y:S01]  /*3680*/  UMOV UR7, 0x40004040 ;  /* 0x4000404000077882 */ /* 0x000fe20000000000 */
[----:B------:R-:W-:Y:S02]  /*3690*/  UMOV UR5, 0x40004040 ;  /* 0x4000404000057882 */ /* 0x000fe40000000000 */
[----:B------:R-:W-:Y:S01]  /*36a0*/  @UP0 ULEA UR4, UR24, UR26, 0x3 ;  /* 0x0000001a18040291 */ /* 0x000fe2000f8e18ff */
[----:B------:R-:W-:Y:S01]  /*36b0*/  LOP3.LUT R8, R8, UR6, RZ, 0x3c, !PT ;  /* 0x0000000608087c12 */ /* 0x000fe2000f8e3cff */
[----:B------:R-:W-:Y:S01]  /*36c0*/  ULEA UR6, UR10, UR29, 0xb ;  /* 0x0000001d0a067291 */ /* 0x000fe2000f8e58ff */
[----:B------:R-:W-:Y:S02]  /*36d0*/  UMOV UR21, 0x40004040 ;  /* 0x4000404000157882 */ /* 0x000fe40000000000 */
[----:B-1----:R-:W-:Y:S01]  /*36e0*/  @P0 SHF.L.U32 R0, R8, 0x1f, RZ ;  /* 0x0000001f08000819 */ /* 0x002fe200000006ff */
[----:B------:R-:W-:Y:S02]  /*36f0*/  UIADD3 UR20, UPT, UPT, UR6, 0x2, URZ ;  /* 0x0000000206147890 */ /* 0x000fe4000fffe0ff */
[----:B------:R-:W-:Y:S01]  /*3700*/  UIADD3 UR16, UPT, UPT, UR6, 0x4, URZ ;  /* 0x0000000406107890 */ /* 0x000fe2000fffe0ff */
[----:B------:R2:W3:Y:S01]  /*3710*/  @P0 SYNCS.PHASECHK.TRANS64.TRYWAIT P2, [UR4], R0 ;  /* 0x00000000ff0005a7 */ /* 0x0004e20008041104 */
[----:B------:R-:W-:Y:S02]  /*3720*/  ULEA UR4, UR10, UR28, 0x9 ;  /* 0x0000001c0a047291 */ /* 0x000fe4000f8e48ff */
[----:B------:R-:W-:Y:S02]  /*3730*/  UIADD3 UR12, UPT, UPT, UR6, 0x6, URZ ;  /* 0x00000006060c7890 */ /* 0x000fe4000fffe0ff */
[----:B------:R-:W-:Y:S02]  /*3740*/  UIADD3 UR18, UPT, UPT, UR4, 0x2, URZ ;  /* 0x0000000204127890 */ /* 0x000fe4000fffe0ff */
[----:B------:R-:W-:Y:S02]  /*3750*/  UIADD3 UR14, UPT, UPT, UR4, 0x4, URZ ;  /* 0x00000004040e7890 */ /* 0x000fe4000fffe0ff */
[----:B------:R-:W-:Y:S01]  /*3760*/  UIADD3 UR8, UPT, UPT, UR4, 0x6, URZ ;  /* 0x0000000604087890 */ /* 0x000fe2000fffe0ff */
[----:B------:R2:W-:Y:S01]  /*3770*/  UTCHMMA gdesc[UR4], gdesc[UR6], tmem[UR11], tmem[UR38], idesc[UR39], UP2 ;  /* 0x00ff2606040075ea */ /* 0x0005e2000900000b */
[----:B------:R-:W-:Y:S01]  /*3780*/  UPLOP3.LUT UP2, UPT, UPT, UPT, UPT, 0x80, 0x8 ;  /* 0x000000000008789c */ /* 0x000fe20003f4f070 */
[----:B------:R-:W-:Y:S01]  /*3790*/  UMOV UR19, 0x40004040 ;  /* 0x4000404000137882 */ /* 0x000fe20000000000 */
[----:B------:R-:W-:Y:S01]  /*37a0*/  UMOV UR17, 0x40004040 ;  /* 0x4000404000117882 */ /* 0x000fe20000000000 */
[----:B------:R2:W-:Y:S01]  /*37b0*/  UTCHMMA gdesc[UR18], gdesc[UR20], tmem[UR11], tmem[UR36], idesc[UR37], UPT ;  /* 0x00ff2414120075ea */ /* 0x0005e2000b80000b */
[----:B------:R-:W-:Y:S01]  /*37c0*/  UMOV UR15, 0x40004040 ;  /* 0x40004040000f7882 */ /* 0x000fe20000000000 */
[----:B------:R-:W-:Y:S01]  /*37d0*/  UMOV UR13, 0x40004040 ;  /* 0x40004040000d7882 */ /* 0x000fe20000000000 */
[----:B------:R-:W-:Y:S01]  /*37e0*/  UMOV UR9, 0x40004040 ;  /* 0x4000404000097882 */ /* 0x000fe20000000000 */
[----:B------:R2:W-:Y:S01]  /*37f0*/  UTCHMMA gdesc[UR14], gdesc[UR16], tmem[UR11], tmem[UR34], idesc[UR35], UPT ;  /* 0x00ff22100e0075ea */ /* 0x0005e2000b80000b */
[----:B------:R2:W-:Y:S01]  /*3800*/  UTCHMMA gdesc[UR8], gdesc[UR12], tmem[UR11], tmem[UR32], idesc[UR33], UPT ;  /* 0x00ff200c080075ea */ /* 0x0005e2000b80000b */
[----:B------:R2:W-:Y:S01]  /*3810*/  UTCBAR.MULTICAST [UR25], URZ, UR27 ;  /* 0x000000ff190073e9 */ /* 0x0005e2000800081b */
[----:B------:R-:W-:Y:S01]  /*3820*/  UMOV UR10, UR24 ;  /* 0x00000018000a7c82 */ /* 0x000fe20008000000 */
[----:B------:R-:W-:Y:S05]  /*3830*/  BRA.U UP3, `(.L_x_64) ;  /* 0xfffffffd03507547 */ /* 0x000fea000b83ffff */
.L_x_61:
[----:B--2---:R-:W-:Y:S01]  /*3840*/  UIADD3 UR4, UPT, UPT, UR30, 0x1, URZ ;  /* 0x000000011e047890 */ /* 0x004fe2000fffe0ff */
[C---:B------:R-:W-:Y:S01]  /*3850*/  ISETP.NE.AND P0, PT, R10.reuse, 0x2, PT ;  /* 0x000000020a00780c */ /* 0x040fe20003f05270 */
[----:B------:R-:W-:Y:S02]  /*3860*/  UIADD3 UR5, UPT, UPT, UR31, 0xa0, URZ ;  /* 0x000000a01f057890 */ /* 0x000fe4000fffe0ff */
[----:B------:R-:W-:Y:S01]  /*3870*/  UISETP.NE.AND UP0, UPT, UR4, 0x4, UPT ;  /* 0x000000040400788c */ /* 0x000fe2000bf05270 */
[----:B-1----:R-:W-:Y:S02]  /*3880*/  SEL R0, RZ, 0x1, P0 ;  /* 0x00000001ff007807 */ /* 0x002fe40000000000 */
[----:B------:R-:W-:Y:S01]  /*3890*/  SEL R10, R10, RZ, P0 ;  /* 0x000000ff0a0a7207 */ /* 0x000fe20000000000 */
[----:B------:R-:W-:Y:S01]  /*38a0*/  USEL UR6, URZ, 0x1, UP0 ;  /* 0x00000001ff067887 */ /* 0x000fe20008000000 */
[----:B------:R-:W-:Y:S01]  /*38b0*/  LOP3.LUT R9, R9, R0, RZ, 0x3c, !PT ;  /* 0x0000000009097212 */ /* 0x000fe200078e3cff */
[----:B------:R-:W-:Y:S01]  /*38c0*/  USEL UR30, UR4, URZ, UP0 ;  /* 0x000000ff041e7287 */ /* 0x000fe20008000000 */
[----:B------:R1:W-:Y:S03]  /*38d0*/  UTCBAR [UR5], URZ ;  /* 0x000000ff050073e9 */ /* 0x0003e600080000ff */
[----:B------:R-:W-:Y:S01]  /*38e0*/  LOP3.LUT R11, R11, UR6, RZ, 0x3c, !PT ;  /* 0x000000060b0b7c12 */ /* 0x000fe2000f8e3cff */
[----:B------:R-:W-:Y:S07]  /*38f0*/  @P1 BRA `(.L_x_65) ;  /* 0xfffffff800881947 */ /* 0x000fee000383ffff */
[----:B------:R-:W2:Y:S01]  /*3900*/  S2UR UR8, SR_CgaCtaId ;  /* 0x00000000000879c3 */ /* 0x000ea20000008800 */
[----:B------:R-:W-:Y:S01]  /*3910*/  ELECT P0, URZ, PT ;  /* 0x0000000000ff782f */ /* 0x000fe20003800000 */
[----:B------:R-:W-:Y:S01]  /*3920*/  IMAD.MOV.U32 R0, RZ, RZ, 0x1 ;  /* 0x00000001ff007424 */ /* 0x000fe200078e00ff */
[----:B------:R-:W-:Y:S01]  /*3930*/  UIADD3 UR26, UPT, UPT, UR26, 0xc0, URZ ;  /* 0x000000c01a1a7890 */ /* 0x000fe2000fffe0ff */
[----:B------:R-:W-:Y:S01]  /*3940*/  SHF.L.U32 R3, R11, 0x1f, RZ ;  /* 0x0000001f0b037819 */ /* 0x000fe200000006ff */
[----:B------:R-:W-:-:S03]  /*3950*/  UMOV UR4, 0x40 ;  /* 0x0000004000047882 */ /* 0x000fc60000000000 */
[----:B------:R-:W-:Y:S01]  /*3960*/  UVIRTCOUNT.DEALLOC.SMPOOL 0x80 ;  /* 0x000000800000784c */ /* 0x000fe20000000000 */
[----:B--2---:R-:W-:Y:S02]  /*3970*/  ULEA UR8, UR8, UR4, 0x18 ;  /* 0x0000000408087291 */ /* 0x004fe4000f8ec0ff */
[----:B------:R-:W-:-:S07]  /*3980*/  ULEA UR4, UR30, UR26, 0x3 ;  /* 0x0000001a1e047291 */ /* 0x000fce000f8e18ff */
[----:B------:R2:W-:Y:S02]  /*3990*/  @P0 STS.U8 [UR8+0x1c], R0 ;  /* 0x00001c00ff000988 */ /* 0x0005e40008000008 */
[----:B------:R-:W4:Y:S02]  /*39a0*/  SYNCS.PHASECHK.TRANS64.TRYWAIT P0, [UR4], R3 ;  /* 0x00000003ff0075a7 */ /* 0x000f240008001104 */
[----:B--2-4-:R-:W-:Y:S05]  /*39b0*/  @!P0 BRA `(.L_x_66) ;  /* 0x00000060000c8947 */ /* 0x014fea0003800000 */
.L_x_155:
[----:B------:R-:W-:-:S04]  /*39c0*/  UIADD3 UR4, UPT, UPT, UR30, 0x1, URZ ;  /* 0x000000011e047890 */ /* 0x000fc8000fffe0ff */
[----:B------:R-:W-:-:S04]  /*39d0*/  UISETP.NE.AND UP0, UPT, UR4, 0x4, UPT ;  /* 0x000000040400788c */ /* 0x000fc8000bf05270 */
[----:B------:R-:W-:Y:S02]  /*39e0*/  USEL UR6, URZ, 0x1, UP0 ;  /* 0x00000001ff067887 */ /* 0x000fe40008000000 */
[----:B------:R-:W-:-:S04]  /*39f0*/  USEL UR4, UR4, URZ, UP0 ;  /* 0x000000ff04047287 */ /* 0x000fc80008000000 */
[----:B-1----:R-:W-:Y:S01]  /*3a00*/  ULEA UR5, UR4, UR26, 0x3 ;  /* 0x0000001a04057291 */ /* 0x002fe2000f8e18ff */
[----:B------:R-:W-:-:S04]  /*3a10*/  LOP3.LUT R2, R11, UR6, RZ, 0x3c, !PT ;  /* 0x000000060b027c12 */ /* 0x000fc8000f8e3cff */
[----:B--2---:R-:W-:-:S04]  /*3a20*/  SHF.L.U32 R3, R2, 0x1f, RZ ;  /* 0x0000001f02037819 */ /* 0x004fc800000006ff */
[----:B------:R-:W1:Y:S02]  /*3a30*/  SYNCS.PHASECHK.TRANS64.TRYWAIT P0, [UR5], R3 ;  /* 0x00000003ff0075a7 */ /* 0x000e640008001105 */
[----:B-1----:R-:W-:Y:S05]  /*3a40*/  @!P0 BRA `(.L_x_67) ;  /* 0x0000006000008947 */ /* 0x002fea0003800000 */
.L_x_157:
        /* <DEDUP_REMOVED lines=9> */
.L_x_159:
[----:B------:R-:W-:-:S04]  /*3ae0*/  UIADD3 UR4, UPT, UPT, UR4, 0x1, URZ ;  /* 0x0000000104047890 */ /* 0x000fc8000fffe0ff */
[----:B------:R-:W-:-:S04]  /*3af0*/  UISETP.NE.AND UP0, UPT, UR4, 0x4, UPT ;  /* 0x000000040400788c */ /* 0x000fc8000bf05270 */
[----:B------:R-:W-:Y:S02]  /*3b00*/  USEL UR5, URZ, 0x1, UP0 ;  /* 0x00000001ff057887 */ /* 0x000fe40008000000 */
[----:B------:R-:W-:-:S04]  /*3b10*/  USEL UR4, UR4, URZ, UP0 ;  /* 0x000000ff04047287 */ /* 0x000fc80008000000 */
[----:B------:R-:W-:Y:S01]  /*3b20*/  ULEA UR4, UR4, UR26, 0x3 ;  /* 0x0000001a04047291 */ /* 0x000fe2000f8e18ff */
[----:B-1----:R-:W-:-:S04]  /*3b30*/  LOP3.LUT R3, R2, UR5, RZ, 0x3c, !PT ;  /* 0x0000000502037c12 */ /* 0x002fc8000f8e3cff */
[----:B------:R-:W-:-:S04]  /*3b40*/  SHF.L.U32 R3, R3, 0x1f, RZ ;  /* 0x0000001f03037819 */ /* 0x000fc800000006ff */
[----:B------:R-:W1:Y:S02]  /*3b50*/  SYNCS.PHASECHK.TRANS64.TRYWAIT P0, [UR4], R3 ;  /* 0x00000003ff0075a7 */ /* 0x000e640008001104 */
[----:B-1----:R-:W-:Y:S05]  /*3b60*/  @!P0 BRA `(.L_x_69) ;  /* 0x0000005c00e88947 */ /* 0x002fea0003800000 */
.L_x_161:
[----:B------:R-:W-:Y:S01]  /*3b70*/  NOP ;  /* 0x0000000000007918 */ /* 0x000fe20000000000 */
[----:B-1----:R-:W1:Y:S01]  /*3b80*/  LDS R0, [UR8+0x14] ;  /* 0x00001408ff007984 */ /* 0x002e620008000800 */
[----:B------:R-:W-:Y:S01]  /*3b90*/  ULOP3.LUT UR4, UR42, 0xffff, URZ, 0xc0, !UPT ;  /* 0x0000ffff2a047892 */ /* 0x000fe2000f8ec0ff */
[----:B------:R-:W-:Y:S01]  /*3ba0*/  UMOV UR5, 0xffff ;  /* 0x0000ffff00057882 */ /* 0x000fe20000000000 */
[----:B------:R-:W-:Y:S02]  /*3bb0*/  UMOV UR6, 0x1 ;  /* 0x0000000100067882 */ /* 0x000fe40000000000 */
[----:B------:R-:W-:-:S04]  /*3bc0*/  USHF.R.U32.HI UR4, URZ, 0x5, UR4 ;  /* 0x00000005ff047899 */ /* 0x000fc80008011604 */
[----:B------:R-:W-:Y:S02]  /*3bd0*/  USHF.L.U32 UR5, UR5, UR4, URZ ;  /* 0x0000000405057299 */ /* 0x000fe400080006ff */
[----:B------:R-:W-:-:S04]  /*3be0*/  USHF.L.U32 UR4, UR6, UR4, URZ ;  /* 0x0000000406047299 */ /* 0x000fc800080006ff */
[----:B-1----:R-:W-:-:S04]  /*3bf0*/  LOP3.LUT R0, R0, UR5, RZ, 0xc0, !PT ;  /* 0x0000000500007c12 */ /* 0x002fc8000f8ec0ff */
[----:B------:R-:W-:-:S13]  /*3c00*/  ISETP.NE.AND P0, PT, R0, UR5, PT ;  /* 0x0000000500007c0c */ /* 0x000fda000bf05270 */
[----:B------:R-:W-:Y:S05]  /*3c10*/  @P0 BRA `(.L_x_70) ;  /* 0x0000000000580947 */ /* 0x000fea0003800000 */
[----:B------:R-:W1:Y:S02]  /*3c20*/  LDS R0, [UR8+0x18] ;  /* 0x00001808ff007984 */ /* 0x000e640008000800 */
[----:B-1----:R-:W-:-:S04]  /*3c30*/  LOP3.LUT R0, R0, UR4, RZ, 0xc0, !PT ;  /* 0x0000000400007c12 */ /* 0x002fc8000f8ec0ff */
[----:B------:R-:W-:-:S13]  /*3c40*/  ISETP.NE.AND P0, PT, R0, UR4, PT ;  /* 0x0000000400007c0c */ /* 0x000fda000bf05270 */
[----:B------:R-:W-:Y:S05]  /*3c50*/  @P0 BRA `(.L_x_71) ;  /* 0x00000000003c0947 */ /* 0x000fea0003800000 */
[----:B------:R-:W1:Y:S01]  /*3c60*/  S2R R2, SR_LANEID ;  /* 0x0000000000027919 */ /* 0x000e620000000000 */
[----:B------:R-:W-:Y:S01]  /*3c70*/  ULOP3.LUT UR5, URZ, UR5, URZ, 0x33, !UPT ;  /* 0x00000005ff057292 */ /* 0x000fe2000f8e33ff */
[----:B------:R-:W-:Y:S01]  /*3c80*/  LOP3.LUT R4, RZ, UR4, RZ, 0x33, !PT ;  /* 0x00000004ff047c12 */ /* 0x000fe2000f8e33ff */
[----:B------:R-:W-:Y:S02]  /*3c90*/  VOTEU.ANY UR4, UPT, PT ;  /* 0x0000000000047886 */ /* 0x000fe400038e0100 */
[----:B------:R-:W-:Y:S01]  /*3ca0*/  UFLO.U32 UR4, UR4 ;  /* 0x00000004000472bd */ /* 0x000fe200080e0000 */
[----:B------:R-:W2:Y:S01]  /*3cb0*/  REDUX UR6, R4 ;  /* 0x00000000040673c4 */ /* 0x000ea20000000000 */
[----:B------:R-:W-:-:S06]  /*3cc0*/  IMAD.U32 R0, RZ, RZ, UR5 ;  /* 0x00000005ff007e24 */ /* 0x000fcc000f8e00ff */
[----:B------:R4:W-:Y:S01]  /*3cd0*/  UTCATOMSWS.AND URZ, UR5 ;  /* 0x0000000500ff79e3 */ /* 0x0009e20008000000 */
[----:B------:R-:W3:Y:S01]  /*3ce0*/  REDUX UR7, R0 ;  /* 0x00000000000773c4 */ /* 0x000ee20000000000 */
[----:B-1----:R-:W-:Y:S01]  /*3cf0*/  ISETP.EQ.U32.AND P0, PT, R2, UR4, PT ;  /* 0x0000000402007c0c */ /* 0x002fe2000bf02070 */
[----:B--2---:R-:W-:Y:S01]  /*3d00*/  IMAD.U32 R2, RZ, RZ, UR6 ;  /* 0x00000006ff027e24 */ /* 0x004fe2000f8e00ff */
[----:B---3--:R-:W-:-:S11]  /*3d10*/  MOV R3, UR7 ;  /* 0x0000000700037c02 */ /* 0x008fd60008000f00 */
[----:B------:R4:W-:Y:S04]  /*3d20*/  @P0 ATOMS.AND RZ, [UR8+0x14], R3 ;  /* 0x00001403ffff098c */ /* 0x0009e8000a800008 */
[----:B------:R4:W-:Y:S01]  /*3d30*/  @P0 ATOMS.AND RZ, [UR8+0x18], R2 ;  /* 0x00001802ffff098c */ /* 0x0009e2000a800008 */
[----:B------:R-:W-:Y:S05]  /*3d40*/  BRA `(.L_x_72) ;  /* 0x0000000000147947 */ /* 0x000fea0003800000 */
.L_x_71:
[----:B------:R-:W-:Y:S02]  /*3d50*/  MOV R2, 0x3d70 ;  /* 0x00003d7000027802 */ /* 0x000fe40000000f00 */
[----:B---3-5:R-:W-:Y:S05]  /*3d60*/  CALL.REL.NOINC `($__internal_0_$__cuda_sm10x_tcgen05_guardrail_trap_col_being_dealloced_not_returned_by_alloc) ;  /* 0x0000006000d07944 */ /* 0x028fea0003c00000 */
[----:B------:R-:W-:Y:S05]  /*3d70*/  BRA `(.L_x_72) ;  /* 0x0000000000087947 */ /* 0x000fea0003800000 */
.L_x_70:
[----:B------:R-:W-:Y:S02]  /*3d80*/  MOV R2, 0x3da0 ;  /* 0x00003da000027802 */ /* 0x000fe40000000f00 */
[----:B---3-5:R-:W-:Y:S05]  /*3d90*/  CALL.REL.NOINC `($__internal_2_$__cuda_sm10x_tcgen05_guardrail_trap_unallocated_columns_being_dealloced) ;  /* 0x0000006000dc7944 */ /* 0x028fea0003c00000 */
.L_x_72:
[----:B------:R-:W-:Y:S01]  /*3da0*/  NOP ;  /* 0x0000000000007918 */ /* 0x000fe20000000000 */
[----:B----4-:R-:W-:Y:S05]  /*3db0*/  EXIT ;  /* 0x000000000000794d */ /* 0x010fea0003800000 */
.L_x_54:
[----:B------:R-:W-:-:S09]  /*3dc0*/  UISETP.NE.OR UP0, UPT, UR17, 0x3, !UP3 ;  /* 0x000000031100788c */ /* 0x000fd2000df05670 */
[----:B------:R-:W-:Y:S05]  /*3dd0*/  BRA.U UP0, `(.L_x_73) ;  /* 0x00000011005c7547 */ /* 0x000fea000b800000 */
[----:B------:R-:W1:Y:S01]  /*3de0*/  S2UR UR10, SR_CgaCtaId ;  /* 0x00000000000a79c3 */ /* 0x000e620000008800 */
[----:B------:R-:W2:Y:S01]  /*3df0*/  LDCU UR31, c[0x0][0x370] ;  /* 0x00006e00ff1f77ac */ /* 0x000ea20008000800 */
[----:B------:R-:W-:Y:S02]  /*3e00*/  HFMA2 R13, -RZ, RZ, 0, 0 ;  /* 0x00000000ff0d7431 */ /* 0x000fe400000001ff */
[----:B------:R-:W-:Y:S01]  /*3e10*/  IMAD.MOV.U32 R15, RZ, RZ, 0x1 ;  /* 0x00000001ff0f7424 */ /* 0x000fe200078e00ff */
[----:B------:R-:W-:Y:S01]  /*3e20*/  MOV R7, 0x2000 ;  /* 0x0000200000077802 */ /* 0x000fe20000000f00 */
[----:B------:R-:W2:Y:S01]  /*3e30*/  LDCU.128 UR44, c[0x0][0xb10] ;  /* 0x00016200ff2c77ac */ /* 0x000ea20008000c00 */
[----:B------:R-:W-:Y:S01]  /*3e40*/  IMAD.MOV.U32 R14, RZ, RZ, RZ ;  /* 0x000000ffff0e7224 */ /* 0x000fe200078e00ff */
[----:B------:R-:W3:Y:S01]  /*3e50*/  LDC.64 R16, c[0x0][0x348] ;  /* 0x0000d200ff107b82 */ /* 0x000ee20000000a00 */
[----:B------:R-:W4:Y:S01]  /*3e60*/  LDCU UR30, c[0x0][0x374] ;  /* 0x00006e80ff1e77ac */ /* 0x000f220008000800 */
[----:B------:R-:W1:Y:S06]  /*3e70*/  LDCU UR15, c[0x0][0xb0c] ;  /* 0x00016180ff0f77ac */ /* 0x000e6c0008000800 */
[----:B------:R-:W3:Y:S01]  /*3e80*/  LDC.64 R2, c[0x0][0x888] ;  /* 0x00022200ff027b82 */ /* 0x000ee20000000a00 */
[----:B------:R-:W3:Y:S01]  /*3e90*/  LDCU UR49, c[0x0][0xb20] ;  /* 0x00016400ff3177ac */ /* 0x000ee20008000800 */
[----:B------:R-:W3:Y:S06]  /*3ea0*/  LDCU UR4, c[0x0][0xb30] ;  /* 0x00016600ff0477ac */ /* 0x000eec0008000800 */
[----:B------:R-:W3:Y:S01]  /*3eb0*/  LDC.64 R4, c[0x0][0x890] ;  /* 0x00022400ff047b82 */ /* 0x000ee20000000a00 */
[----:B------:R-:W-:Y:S01]  /*3ec0*/  UMOV UR21, 0x400 ;  /* 0x0000040000157882 */ /* 0x000fe20000000000 */
[----:B--2---:R-:W-:-:S02]  /*3ed0*/  UIMAD.WIDE.U32 UR6, UR31, UR44, URZ ;  /* 0x0000002c1f0672a5 */ /* 0x004fc4000f8e00ff */
[----:B----4-:R-:W-:Y:S02]  /*3ee0*/  UIMAD.WIDE.U32 UR8, UR30, UR47, URZ ;  /* 0x0000002f1e0872a5 */ /* 0x010fe4000f8e00ff */
[----:B-1----:R-:W-:Y:S02]  /*3ef0*/  ULEA UR21, UR10, UR21, 0x18 ;  /* 0x000000150a157291 */ /* 0x002fe4000f8ec0ff */
[----:B------:R-:W-:Y:S02]  /*3f00*/  UPLOP3.LUT UP3, UPT, UPT, UPT, UPT, 0x40, 0x4 ;  /* 0x000000000004789c */ /* 0x000fe40003f6e870 */
[----:B------:R-:W-:Y:S02]  /*3f10*/  UIADD3 UR37, UPT, UPT, UR21, 0x48, URZ ;  /* 0x0000004815257890 */ /* 0x000fe4000fffe0ff */
[----:B------:R-:W-:Y:S02]  /*3f20*/  UIADD3 UR33, UPT, UPT, UR21, 0x30, URZ ;  /* 0x0000003015217890 */ /* 0x000fe4000fffe0ff */
[----:B------:R-:W-:-:S02]  /*3f30*/  UIADD3 UR25, UPT, UPT, UR21, 0x38, URZ ;  /* 0x0000003815197890 */ /* 0x000fc4000fffe0ff */
[----:B------:R-:W-:Y:S01]  /*3f40*/  UIADD3 UR17, UPT, UPT, UR21, 0x40, URZ ;  /* 0x0000004015117890 */ /* 0x000fe2000fffe0ff */
[----:B------:R-:W-:Y:S01]  /*3f50*/  UMOV UR6, UR7 ;  /* 0x0000000700067c82 */ /* 0x000fe20008000000 */
[----:B------:R-:W-:Y:S01]  /*3f60*/  UMOV UR41, UR9 ;  /* 0x0000000900297c82 */ /* 0x000fe20008000000 */
[----:B------:R-:W-:Y:S02]  /*3f70*/  UISETP.GE.AND UP0, UPT, UR42, 0x1, UPT ;  /* 0x000000012a00788c */ /* 0x000fe4000bf06270 */
[----:B------:R-:W-:Y:S01]  /*3f80*/  UISETP.NE.AND UP4, UPT, UR42, 0x1, UPT ;  /* 0x000000012a00788c */ /* 0x000fe2000bf85270 */
[----:B------:R-:W1:Y:S01]  /*3f90*/  LDCU.64 UR22, c[0x0][0xb28] ;  /* 0x00016500ff1677ac */ /* 0x000e620008000a00 */
[----:B------:R-:W-:Y:S02]  /*3fa0*/  UISETP.NE.AND UP6, UPT, UR15, 0x1, UPT ;  /* 0x000000010f00788c */ /* 0x000fe4000bfc5270 */
[----:B------:R-:W-:Y:S02]  /*3fb0*/  UISETP.NE.AND UP5, UPT, UR46, 0x1, UPT ;  /* 0x000000012e00788c */ /* 0x000fe4000bfa5270 */
[----:B------:R-:W-:-:S02]  /*3fc0*/  UPRMT UR37, UR10, 0x654, UR37 ;  /* 0x000006540a257896 */ /* 0x000fc40008000025 */
[----:B------:R-:W-:Y:S02]  /*3fd0*/  USHF.R.U32.HI UR43, URZ, UR45, UR6 ;  /* 0x0000002dff2b7299 */ /* 0x000fe40008011606 */
[----:B------:R-:W-:Y:S02]  /*3fe0*/  UPRMT UR40, UR10, 0x654, UR33 ;  /* 0x000006540a287896 */ /* 0x000fe40008000021 */
[----:B------:R-:W-:Y:S02]  /*3ff0*/  UPRMT UR39, UR10, 0x654, UR25 ;  /* 0x000006540a277896 */ /* 0x000fe40008000019 */
[----:B------:R-:W-:Y:S02]  /*4000*/  UPRMT UR38, UR10, 0x654, UR17 ;  /* 0x000006540a267896 */ /* 0x000fe40008000011 */
[----:B---3--:R-:W-:Y:S02]  /*4010*/  USHF.R.U32.HI UR41, URZ, UR49, UR41 ;  /* 0x00000031ff297299 */ /* 0x008fe40008011629 */
[----:B------:R-:W-:-:S11]  /*4020*/  UISETP.NE.AND UP2, UPT, UR4, 0x1, UPT ;  /* 0x000000010400788c */ /* 0x000fd6000bf45270 */
.L_x_84:
[C---:B------:R-:W-:Y:S02]  /*4030*/  LEA R12, R14.reuse, UR21, 0x3 ;  /* 0x000000150e0c7c11 */ /* 0x040fe4000f8e18ff */
[----:B------:R-:W-:Y:S02]  /*4040*/  SHF.L.U32 R9, R13, 0x1f, RZ ;  /* 0x0000001f0d097819 */ /* 0x000fe400000006ff */
[----:B------:R-:W-:Y:S02]  /*4050*/  LEA R10, R14, UR21, 0x4 ;  /* 0x000000150e0a7c11 */ /* 0x000fe4000f8e20ff */
[----:B--2---:R-:W2:Y:S02]  /*4060*/  SYNCS.PHASECHK.TRANS64.TRYWAIT P0, [R12+URZ+0x80], R9 ;  /* 0x000080090c0075a7 */ /* 0x004ea400080011ff */
[----:B--2---:R-:W-:Y:S05]  /*4070*/  @!P0 BRA `(.L_x_74) ;  /* 0x0000005800bc8947 */ /* 0x004fea0003800000 */
.L_x_162:
[----:B--2---:R-:W2:Y:S01]  /*4080*/  LDS.128 R8, [R10+0x110] ;  /* 0x000110000a087984 */ /* 0x004ea20000000c00 */
[----:B------:R-:W-:Y:S01]  /*4090*/  UISETP.GE.AND UP0, UPT, UR42, 0x1, UPT ;  /* 0x000000012a00788c */ /* 0x000fe2000bf06270 */
[----:B------:R-:W-:Y:S01]  /*40a0*/  @!PT LDS RZ, [RZ] ;  /* 0x00000000fffff984 */ /* 0x000fe20000000800 */
[----:B------:R-:W-:Y:S01]  /*40b0*/  @!PT LDS RZ, [RZ] ;  /* 0x00000000fffff984 */ /* 0x000fe20000000800 */
[----:B------:R-:W-:Y:S01]  /*40c0*/  @!PT LDS RZ, [RZ] ;  /* 0x00000000fffff984 */ /* 0x000fe20000000800 */
[----:B------:R-:W-:Y:S01]  /*40d0*/  @!PT LDS RZ, [RZ] ;  /* 0x00000000fffff984 */ /* 0x000fe20000000800 */
[----:B------:R3:W-:Y:S06]  /*40e0*/  MEMBAR.ALL.CTA ;  /* 0x0000000000007992 */ /* 0x0007ec0000008000 */
[----:B---3--:R-:W3:Y:S01]  /*40f0*/  FENCE.VIEW.ASYNC.S ;  /* 0x00000000000073c6 */ /* 0x008ee20000000000 */
[----:B--2---:R-:W-:Y:S11]  /*4100*/  LOP3.LUT P0, RZ, R10, 0x1, RZ, 0xc0, !PT ;  /* 0x000000010aff7812 */ /* 0x004ff6000780c0ff */
[----:B------:R-:W-:Y:S02]  /*4110*/  @!UPT UIADD3 URZ, UPT, UPT, URZ, URZ, URZ ;  /* 0x000000fffffff290 */ /* 0x000fe4000fffe0ff */
[----:B---3--:R-:W-:Y:S01]  /*4120*/  VOTEU.ANY UP1, P0 ;  /* 0x0000000000ff7886 */ /* 0x008fe20000020100 */
[----:B------:R-:W-:Y:S11]  /*4130*/  PLOP3.LUT P0, PT, PT, PT, UP1, 0x80, 0x8 ;  /* 0x000000000008781c */ /* 0x000ff60003f0f018 */
[----:B------:R-:W-:Y:S02]  /*4140*/  @!UPT UIADD3 URZ, UPT, UPT, URZ, URZ, URZ ;  /* 0x000000fffffff290 */ /* 0x000fe4000fffe0ff */
[----:B------:R-:W-:Y:S02]  /*4150*/  @P0 SHF.R.U32.HI R0, RZ, 0x10, R9 ;  /* 0x00000010ff000819 */ /* 0x000fe40000011609 */
[----:B------:R-:W-:Y:S02]  /*4160*/  @P0 MOV R6, R8 ;  /* 0x0000000800060202 */ /* 0x000fe40000000f00 */
[----:B------:R-:W-:Y:S01]  /*4170*/  @P0 R2UR UR4, R0 ;  /* 0x00000000000402ca */ /* 0x000fe200000e0000 */
[----:B------:R-:W-:Y:S01]  /*4180*/  VIADD R0, R12, 0x90 ;  /* 0x000000900c007836 */ /* 0x000fe20000000000 */
[----:B------:R-:W-:Y:S02]  /*4190*/  @P0 LOP3.LUT R8, R9, 0xffff, RZ, 0xc0, !PT ;  /* 0x0000ffff09080812 */ /* 0x000fe400078ec0ff */
[----:B------:R-:W-:Y:S02]  /*41a0*/  @P0 R2UR UR6, R6 ;  /* 0x00000000060602ca */ /* 0x000fe400000e0000 */
[----:B------:R-:W-:Y:S02]  /*41b0*/  PRMT R0, RZ, 0x654, R0 ;  /* 0x00000654ff007816 */ /* 0x000fe40000000000 */
[----:B------:R-:W-:Y:S02]  /*41c0*/  @P0 R2UR UR5, R8 ;  /* 0x00000000080502ca */ /* 0x000fe400000e0000 */
[----:B------:R2:W-:Y:S03]  /*41d0*/  SYNCS.ARRIVE.TRANS64.RED.A1T0 RZ, [R0+URZ], RZ ;  /* 0x000000ff00ff79a7 */ /* 0x0005e600081004ff */
[----:B------:R-:W-:Y:S04]  /*41e0*/  @UP1 UMOV UR29, UR4 ;  /* 0x00000004001d1c82 */ /* 0x000fe80008000000 */
[----:B------:R-:W-:Y:S04]  /*41f0*/  @UP1 UMOV UR14, UR6 ;  /* 0x00000006000e1c82 */ /* 0x000fe80008000000 */
[----:B------:R-:W-:Y:S01]  /*4200*/  @UP1 UMOV UR13, UR5 ;  /* 0x00000005000d1c82 */ /* 0x000fe20008000000 */
[----:B------:R-:W-:Y:S05]  /*4210*/  BRA.U !UP0, `(.L_x_75) ;  /* 0x0000000108a47547 */ /* 0x000fea000b800000 */
[----:B------:R-:W-:Y:S02]  /*4220*/  UIMAD.WIDE.U32 UR18, UR13, UR47, URZ ;  /* 0x0000002f0d1272a5 */ /* 0x000fe4000f8e00ff */
[----:B------:R-:W-:Y:S02]  /*4230*/  UIMAD.WIDE.U32 UR26, UR14, UR44, URZ ;  /* 0x0000002c0e1a72a5 */ /* 0x000fe4000f8e00ff */
[----:B------:R-:W-:Y:S02]  /*4240*/  USEL UR4, UR30, UR41, !UP5 ;  /* 0x000000291e047287 */ /* 0x000fe4000e800000 */
[----:B------:R-:W-:Y:S02]  /*4250*/  USEL UR7, UR31, UR43, !UP6 ;  /* 0x0000002b1f077287 */ /* 0x000fe4000f000000 */
[----:B-1----:R-:W-:Y:S02]  /*4260*/  UIMAD.WIDE.U32 UR8, UR4, UR22, URZ ;  /* 0x00000016040872a5 */ /* 0x002fe4000f8e00ff */
[----:B------:R-:W-:Y:S01]  /*4270*/  UIMAD.WIDE.U32 UR10, UR7, UR22, URZ ;  /* 0x00000016070a72a5 */ /* 0x000fe2000f8e00ff */
[----:B------:R-:W-:Y:S02]  /*4280*/  UMOV UR5, UR19 ;  /* 0x0000001300057c82 */ /* 0x000fe40008000000 */
[----:B------:R-:W-:Y:S03]  /*4290*/  USHF.R.U32.HI UR6, URZ, UR49, UR5 ;  /* 0x00000031ff067299 */ /* 0x000fe60008011605 */
[----:B------:R-:W-:Y:S01]  /*42a0*/  UMOV UR5, UR27 ;  /* 0x0000001b00057c82 */ /* 0x000fe20008000000 */
[----:B------:R-:W-:Y:S02]  /*42b0*/  USEL UR6, UR13, UR6, !UP5 ;  /* 0x000000060d067287 */ /* 0x000fe4000e800000 */
[----:B------:R-:W-:Y:S03]  /*42c0*/  USHF.R.U32.HI UR12, URZ, UR45, UR5 ;  /* 0x0000002dff0c7299 */ /* 0x000fe60008011605 */
[----:B------:R-:W-:Y:S02]  /*42d0*/  UMOV UR5, UR9 ;  /* 0x0000000900057c82 */ /* 0x000fe40008000000 */
[----:B------:R-:W-:Y:S03]  /*42e0*/  @UP4 USHF.R.U32.HI UR4, URZ, UR23, UR5 ;  /* 0x00000017ff044299 */ /* 0x000fe60008011605 */
[----:B------:R-:W-:Y:S01]  /*42f0*/  UMOV UR5, UR11 ;  /* 0x0000000b00057c82 */ /* 0x000fe20008000000 */
[----:B------:R-:W-:Y:S02]  /*4300*/  UIMAD UR4, UR42, UR4, URZ ;  /* 0x000000042a0472a4 */ /* 0x000fe4000f8e02ff */
[----:B------:R-:W-:Y:S02]  /*4310*/  @UP4 USHF.R.U32.HI UR7, URZ, UR23, UR5 ;  /* 0x00000017ff074299 */ /* 0x000fe40008011605 */
[----:B------:R-:W-:Y:S02]  /*4320*/  UIMAD.WIDE.U32 UR10, UR6, UR22, URZ ;  /* 0x00000016060a72a5 */ /* 0x000fe4000f8e00ff */
[----:B------:R-:W-:Y:S02]  /*4330*/  USEL UR5, UR14, UR12, !UP6 ;  /* 0x0000000c0e057287 */ /* 0x000fe4000f000000 */
[----:B------:R-:W-:Y:S02]  /*4340*/  UIMAD UR8, UR42, UR7, URZ ;  /* 0x000000072a0872a4 */ /* 0x000fe4000f8e02ff */
[----:B------:R-:W-:Y:S03]  /*4350*/  UISETP.GE.AND UP0, UPT, UR6, UR4, UPT ;  /* 0x000000040600728c */ /* 0x000fe6000bf06270 */
[----:B------:R-:W-:Y:S01]  /*4360*/  UMOV UR4, UR11 ;  /* 0x0000000b00047c82 */ /* 0x000fe20008000000 */
[----:B------:R-:W-:Y:S02]  /*4370*/  UISETP.GE.OR UP0, UPT, UR5, UR8, UP0 ;  /* 0x000000080500728c */ /* 0x000fe40008706670 */
[----:B------:R-:W-:Y:S02]  /*4380*/  USHF.R.U32.HI UR4, URZ, UR23, UR4 ;  /* 0x00000017ff047299 */ /* 0x000fe40008011604 */
[----:B------:R-:W-:Y:S02]  /*4390*/  UIMAD.WIDE.U32 UR8, UR5, UR22, URZ ;  /* 0x00000016050872a5 */ /* 0x000fe4000f8e00ff */
[----:B------:R-:W-:Y:S04]  /*43a0*/  USEL UR10, UR6, UR4, !UP4 ;  /* 0x00000004060a7287 */ /* 0x000fe8000e000000 */
[----:B------:R-:W-:Y:S01]  /*43b0*/  UIADD3 UR11, UPT, UPT, -UR10, URZ, URZ ;  /* 0x000000ff0a0b7290 */ /* 0x000fe2000fffe1ff */
[----:B------:R-:W-:Y:S02]  /*43c0*/  @!UP0 UMOV UR4, UR9 ;  /* 0x0000000900048c82 */ /* 0x000fe40008000000 */
[----:B------:R-:W-:Y:S02]  /*43d0*/  @!UP0 USHF.R.U32.HI UR4, URZ, UR23, UR4 ;  /* 0x00000017ff048299 */ /* 0x000fe40008011604 */
[----:B------:R-:W-:Y:S02]  /*43e0*/  UIMAD UR8, UR42, UR11, UR6 ;  /* 0x0000000b2a0872a4 */ /* 0x000fe4000f8e0206 */
[----:B------:R-:W-:Y:S04]  /*43f0*/  @!UP0 USEL UR4, UR5, UR4, !UP4 ;  /* 0x0000000405048287 */ /* 0x000fe8000e000000 */
[----:B------:R-:W-:Y:S02]  /*4400*/  @!UP0 UIMAD UR8, UR7, UR8, UR4 ;  /* 0x00000008070882a4 */ /* 0x000fe4000f8e0204 */
[----:B------:R-:W-:Y:S02]  /*4410*/  @!UP0 UIADD3 UR9, UPT, UPT, UR10, -UR4, URZ ;  /* 0x800000040a098290 */ /* 0x000fe4000fffe0ff */
[----:B------:R-:W-:Y:S02]  /*4420*/  UIADD3 UR4, UPT, UPT, -UR5, URZ, URZ ;  /* 0x000000ff05047290 */ /* 0x000fe4000fffe1ff */
[----:B------:R-:W-:Y:S02]  /*4430*/  UIADD3 UR7, UPT, UPT, -UR6, URZ, URZ ;  /* 0x000000ff06077290 */ /* 0x000fe4000fffe1ff */
[----:B------:R-:W-:Y:S02]  /*4440*/  @!UP0 UIMAD UR6, UR9, UR42, UR5 ;  /* 0x0000002a090682a4 */ /* 0x000fe4000f8e0205 */
[----:B------:R-:W-:Y:S02]  /*4450*/  UIMAD UR14, UR15, UR4, UR14 ;  /* 0x000000040f0e72a4 */ /* 0x000fe4000f8e020e */
[----:B------:R-:W-:Y:S01]  /*4460*/  UIMAD UR13, UR46, UR7, UR13 ;  /* 0x000000072e0d72a4 */ /* 0x000fe2000f8e020d */
[----:B------:R-:W-:Y:S02]  /*4470*/  @!UP0 UMOV UR5, UR8 ;  /* 0x0000000800058c82 */ /* 0x000fe40008000000 */
[----:B------:R-:W-:Y:S02]  /*4480*/  UIMAD UR14, UR5, UR15, UR14 ;  /* 0x0000000f050e72a4 */ /* 0x000fe4000f8e020e */
[----:B------:R-:W-:Y:S11]  /*4490*/  UIMAD UR13, UR6, UR46, UR13 ;  /* 0x0000002e060d72a4 */ /* 0x000ff6000f8e020d */
[----:B------:R-:W-:Y:S01]  /*44a0*/  @!UPT UIADD3 URZ, UPT, UPT, URZ, URZ, URZ ;  /* 0x000000fffffff290 */ /* 0x000fe2000fffe0ff */
.L_x_75:
[----:B------:R-:W3:Y:S01]  /*44b0*/  @!UP2 LDCU.128 UR8, c[0x0][0xb10] ;  /* 0x00016200ff08a7ac */ /* 0x000ee20008000c00 */
[C---:B------:R-:W-:Y:S02]  /*44c0*/  ISETP.NE.U32.AND P1, PT, R4.reuse, RZ, PT ;  /* 0x000000ff0400720c */ /* 0x040fe40003f25070 */
[----:B------:R-:W-:Y:S02]  /*44d0*/  ISETP.NE.U32.AND P0, PT, R4, RZ, PT ;  /* 0x000000ff0400720c */ /* 0x000fe40003f05070 */
[C---:B------:R-:W-:Y:S02]  /*44e0*/  ISETP.NE.AND.EX P1, PT, R5.reuse, RZ, PT, P1 ;  /* 0x000000ff0500720c */ /* 0x040fe40003f25310 */
[----:B------:R-:W-:Y:S01]  /*44f0*/  ISETP.NE.AND.EX P0, PT, R5, RZ, PT, P0 ;  /* 0x000000ff0500720c */ /* 0x000fe20003f05300 */
[----:B------:R-:W4:Y:S01]  /*4500*/  @!UP2 LDCU UR5, c[0x0][0xb0c] ;  /* 0x00016180ff05a7ac */ /* 0x000f220008000800 */
[----:B------:R-:W-:Y:S01]  /*4510*/  SHF.L.U32 R9, R15, 0x1f, RZ ;  /* 0x0000001f0f097819 */ /* 0x000fe200000006ff */
[----:B------:R-:W-:Y:S02]  /*4520*/  USHF.L.U32 UR35, UR16, 0x6, URZ ;  /* 0x0000000610237899 */ /* 0x000fe400080006ff */
[----:B------:R-:W-:Y:S02]  /*4530*/  USHF.L.U32 UR34, UR20, 0x8, URZ ;  /* 0x0000000814227899 */ /* 0x000fe400080006ff */
[----:B---3--:R-:W-:Y:S07]  /*4540*/  UIMAD.WIDE.U32 UR6, UR14, UR8, URZ ;  /* 0x000000080e0672a5 */ /* 0x008fee000f8e00ff */
[----:B------:R-:W-:Y:S01]  /*4550*/  @!UP2 UMOV UR4, UR7 ;  /* 0x000000070004ac82 */ /* 0x000fe20008000000 */
[----:B----4-:R-:W-:Y:S02]  /*4560*/  @!UP2 UISETP.NE.AND UP0, UPT, UR5, 0x1, UPT ;  /* 0x000000010500a88c */ /* 0x010fe4000bf05270 */
[----:B------:R-:W-:Y:S02]  /*4570*/  @!UP2 USHF.R.U32.HI UR4, URZ, UR9, UR4 ;  /* 0x00000009ff04a299 */ /* 0x000fe40008011604 */
[----:B------:R-:W-:Y:S02]  /*4580*/  UIMAD.WIDE.U32 UR6, UR13, UR11, URZ ;  /* 0x0000000b0d0672a5 */ /* 0x000fe4000f8e00ff */
[----:B------:R-:W-:Y:S02]  /*4590*/  @!UP2 USEL UR8, UR14, UR4, !UP0 ;  /* 0x000000040e08a287 */ /* 0x000fe4000c000000 */
[----:B------:R-:W-:Y:S03]  /*45a0*/  @!UP2 UISETP.NE.AND UP0, UPT, UR10, 0x1, UPT ;  /* 0x000000010a00a88c */ /* 0x000fe6000bf05270 */
[----:B------:R-:W-:Y:S02]  /*45b0*/  @!UP2 UMOV UR6, UR7 ;  /* 0x000000070006ac82 */ /* 0x000fe40008000000 */
[----:B------:R-:W3:Y:S02]  /*45c0*/  @!UP2 LDCU UR4, c[0x0][0xb20] ;  /* 0x00016400ff04a7ac */ /* 0x000ee40008000800 */
[----:B---3--:R-:W-:Y:S04]  /*45d0*/  @!UP2 USHF.R.U32.HI UR6, URZ, UR4, UR6 ;  /* 0x00000004ff06a299 */ /* 0x008fe80008011606 */
[----:B------:R-:W-:Y:S04]  /*45e0*/  @!UP2 USEL UR6, UR13, UR6, !UP0 ;  /* 0x000000060d06a287 */ /* 0x000fe8000c000000 */
[----:B------:R-:W-:Y:S02]  /*45f0*/  @!UP2 UIADD3 UR4, UPT, UPT, -UR8, UR6, URZ ;  /* 0x000000060804a290 */ /* 0x000fe4000fffe1ff */
[----:B------:R-:W-:Y:S02]  /*4600*/  @!UP2 UIADD3 UR6, UPT, UPT, UR8, -UR6, URZ ;  /* 0x800000060806a290 */ /* 0x000fe4000fffe0ff */
[----:B------:R-:W-:Y:S02]  /*4610*/  @!UP2 UIMAD UR14, UR4, UR5, UR14 ;  /* 0x00000005040ea2a4 */ /* 0x000fe4000f8e020e */
[----:B------:R-:W-:Y:S01]  /*4620*/  @!UP2 UIMAD UR13, UR6, UR10, UR13 ;  /* 0x0000000a060da2a4 */ /* 0x000fe2000f8e020d */
[----:B------:R-:W-:Y:S11]  /*4630*/  BRA.U UP3, `(.L_x_76) ;  /* 0x0000000103107547 */ /* 0x000ff6000b800000 */
[----:B--2---:R-:W-:Y:S04]  /*4640*/  MOV R0, UR48 ;  /* 0x0000003000007c02 */ /* 0x004fe80008000f00 */
[----:B------:R-:W-:Y:S04]  /*4650*/  SHF.L.U32 R11, R0, 0x1f, RZ ;  /* 0x0000001f000b7819 */ /* 0x000fe800000006ff */
[----:B------:R-:W2:Y:S02]  /*4660*/  SYNCS.PHASECHK.TRANS64.TRYWAIT P2, [UR21+0x78], R11 ;  /* 0x0000780bff0075a7 */ /* 0x000ea40008041115 */
[----:B--2---:R-:W-:Y:S05]  /*4670*/  @!P2 BRA `(.L_x_77) ;  /* 0x000000540050a947 */ /* 0x004fea0003800000 */
.L_x_76:
[----:B------:R-:W-:Y:S05]  /*4680*/  @!P1 BRA `(.L_x_78) ;  /* 0x0000000000309947 */ /* 0x000fea0003800000 */
[----:B------:R-:W-:Y:S01]  /*4690*/  ISETP.NE.U32.AND P1, PT, R2, RZ, PT ;  /* 0x000000ff0200720c */ /* 0x000fe20003f25070 */
[----:B------:R-:W3:Y:S01]  /*46a0*/  LDCU.64 UR4, c[0x0][0x358] ;  /* 0x00006b00ff0477ac */ /* 0x000ee20008000a00 */
[----:B------:R-:W-:Y:S02]  /*46b0*/  IMAD.MOV.U32 R81, RZ, RZ, 0x1 ;  /* 0x00000001ff517424 */ /* 0x000fe400078e00ff */
[----:B------:R-:W-:Y:S11]  /*46c0*/  ISETP.NE.AND.EX P1, PT, R3, RZ, PT, P1 ;  /* 0x000000ff0300720c */ /* 0x000ff60003f25310 */
[----:B------:R-:W-:Y:S02]  /*46d0*/  @!UPT UIADD3 URZ, UPT, UPT, URZ, URZ, URZ ;  /* 0x000000fffffff290 */ /* 0x000fe4000fffe0ff */
[----:B--2---:R-:W2:Y:S01]  /*46e0*/  @P1 LDC.64 R10, c[0x0][0x888] ;  /* 0x00022200ff0a1b82 */ /* 0x004ea20000000a00 */
[----:B------:R-:W-:Y:S04]  /*46f0*/  @P1 IMAD R0, R4, UR36, RZ ;  /* 0x0000002404001c24 */ /* 0x000fe8000f8e02ff */
[----:B--2---:R-:W-:Y:S04]  /*4700*/  @P1 IMAD.WIDE R10, R0, 0x4, R10 ;  /* 0x00000004000a1825 */ /* 0x004fe800078e020a */
[----:B------:R-:W-:Y:S01]  /*4710*/  HFMA2 R0, -RZ, RZ, 0, 5.9604644775390625e-08 ;  /* 0x00000001ff007431 */ /* 0x000fe200000001ff */
[----:B---3-5:R3:W5:Y:S04]  /*4720*/  @P1 LDG.E R41, desc[UR4][R10.64] ;  /* 0x000000040a291981 */ /* 0x028768000c1e1900 */
[----:B------:R-:W-:Y:S01]  /*4730*/  @!P1 PRMT R81, R0, 0x7610, R81 ;  /* 0x0000761000519816 */ /* 0x000fe20000000051 */
[----:B---3--:R-:W4:Y:S06]  /*4740*/  @!P1 LDC R41, c[0x0][0x880] ;  /* 0x00022000ff299b82 */ /* 0x008f2c0000000800 */
.L_x_78:
[----:B----45:R-:W-:Y:S01]  /*4750*/  @!P0 FSETP.EQ.AND P1, PT, R41, RZ, PT ;  /* 0x000000ff2900820b */ /* 0x030fe20003f22000 */
[----:B------:R-:W-:Y:S01]  /*4760*/  @!UPT UIADD3 URZ, UPT, UPT, URZ, URZ, URZ ;  /* 0x000000fffffff290 */ /* 0x000fe2000fffe0ff */
[----:B------:R-:W-:Y:S11]  /*4770*/  @!P0 BRA `(.L_x_79) ;  /* 0x0000000000188947 */ /* 0x000ff60003800000 */
[----:B------:R-:W-:Y:S02]  /*4780*/  LOP3.LUT P0, RZ, R81, 0xff, RZ, 0xc0, !PT ;  /* 0x000000ff51ff7812 */ /* 0x000fe4000780c0ff */
[----:B------:R-:W-:Y:S04]  /*4790*/  ISETP.NE.U32.AND P1, PT, R2, RZ, PT ;  /* 0x000000ff0200720c */ /* 0x000fe80003f25070 */
[----:B------:R-:W-:Y:S04]  /*47a0*/  ISETP.NE.AND.EX P1, PT, R3, RZ, PT, P1 ;  /* 0x000000ff0300720c */ /* 0x000fe80003f25310 */
[----:B------:R-:W-:Y:S03]  /*47b0*/  PLOP3.LUT P1, PT, P1, PT, PT, 0x8, 0x80 ;  /* 0x000000000080781c */ /* 0x000fe60000f2e170 */
[----:B------:R-:W-:Y:S11]  /*47c0*/  @P0 FSETP.EQ.AND P1, PT, R41, RZ, PT ;  /* 0x000000ff2900020b */ /* 0x000ff60003f22000 */
[----:B------:R-:W-:Y:S02]  /*47d0*/  @!UPT UIADD3 URZ, UPT, UPT, URZ, URZ, URZ ;  /* 0x000000fffffff290 */ /* 0x000fe4000fffe0ff */
.L_x_79:
[----:B------:R-:W3:Y:S01]  /*47e0*/  SYNCS.PHASECHK.TRANS64.TRYWAIT P2, [UR21+0x50], R9 ;  /* 0x00005009ff0075a7 */ /* 0x000ee20008041115 */
[----:B------:R-:W-:Y:S04]  /*47f0*/  ELECT P0, URZ, PT ;  /* 0x0000000000ff782f */ /* 0x000fe80003800000 */
[----:B------:R-:W-:Y:S11]  /*4800*/  PLOP3.LUT P1, PT, P1, P0, PT, 0xf2, 0x2f ;  /* 0x00000000002f781c */ /* 0x000ff60000f21e72 */
[----:B------:R-:W-:Y:S02]  /*4810*/  @!UPT UIADD3 URZ, UPT, UPT, URZ, URZ, URZ ;  /* 0x000000fffffff290 */ /* 0x000fe4000fffe0ff */
[----:B------:R-:W-:Y:S05]  /*4820*/  @!P1 IADD3 R8, P0, PT, R16, 0x580, RZ ;  /* 0x0000058010089810 */ /* 0x000fea0007f1e0ff */
[----:B------:R-:W-:Y:S01]  /*4830*/  @!P1 IMAD.X R6, RZ, RZ, R17, P0 ;  /* 0x000000ffff069224 */ /* 0x000fe200000e0611 */
[----:B---3--:R-:W-:Y:S07]  /*4840*/  @!P2 BRA `(.L_x_80) ;  /* 0x0000005000f4a947 */ /* 0x008fee0003800000 */
.L_x_165:
[----:B------:R-:W-:Y:S01]  /*4850*/  @!P1 R2UR UR5, R8 ;  /* 0x00000000080592ca */ /* 0x000fe200000e0000 */
[----:B------:R-:W-:Y:S01]  /*4860*/  VOTEU.ALL UP0, P1 ;  /* 0x0000000000ff7886 */ /* 0x000fe20000800000 */
[----:B------:R-:W-:Y:S01]  /*4870*/  @!P1 R2UR UR4, R6 ;  /* 0x00000000060492ca */ /* 0x000fe200000e0000 */
[----:B--2---:R-:W-:Y:S01]  /*4880*/  @!P1 IMAD.MOV.U32 R0, RZ, RZ, 0x2000 ;  /* 0x00002000ff009424 */ /* 0x004fe200078e00ff */
[----:B------:R-:W-:Y:S01]  /*4890*/  UMOV UR6, 0x0 ;  /* 0x0000000000067882 */ /* 0x000fe20000000000 */
[----:B------:R-:W-:Y:S01]  /*48a0*/  UMOV UR7, 0x10000000 ;  /* 0x1000000000077882 */ /* 0x000fe20000000000 */
[----:B------:R-:W-:Y:S01]  /*48b0*/  @!UP0 UIADD3 UR32, UPT, UPT, UR21, 0x400, URZ ;  /* 0x0000040015208890 */ /* 0x000fe2000fffe0ff */
[----:B------:R-:W-:Y:S01]  /*48c0*/  @!P1 IADD3 R8, P0, PT, R16, 0x580, RZ ;  /* 0x0000058010089810 */ /* 0x000fe20007f1e0ff */
[----:B------:R-:W-:Y:S04]  /*48d0*/  VOTEU.ALL UP0, P1 ;  /* 0x0000000000ff7886 */ /* 0x000fe80000800000 */
[----:B------:R-:W-:Y:S02]  /*48e0*/  @!P1 IMAD.X R6, RZ, RZ, R17, P0 ;  /* 0x000000ffff069224 */ /* 0x000fe400000e0611 */
[----:B------:R-:W-:Y:S02]  /*48f0*/  IMAD.U32 R10, RZ, RZ, UR5 ;  /* 0x00000005ff0a7e24 */ /* 0x000fe4000f8e00ff */
[----:B------:R-:W-:Y:S03]  /*4900*/  IMAD.U32 R11, RZ, RZ, UR4 ;  /* 0x00000004ff0b7e24 */ /* 0x000fe6000f8e00ff */
[----:B------:R-:W-:Y:S02]  /*4910*/  @!P1 R2UR UR4, R10 ;  /* 0x000000000a0492ca */ /* 0x000fe400000e0000 */
[----:B------:R-:W-:Y:S11]  /*4920*/  @!P1 R2UR UR5, R11 ;  /* 0x000000000b0592ca */ /* 0x000ff600000e0000 */
[----:B------:R-:W-:Y:S02]  /*4930*/  @!UPT UIADD3 URZ, UPT, UPT, URZ, URZ, URZ ;  /* 0x000000fffffff290 */ /* 0x000fe4000fffe0ff */
[----:B------:R2:W-:Y:S01]  /*4940*/  @!UP0 UTMALDG.3D [UR32], [UR4], desc[UR6] ;  /* 0x00000620040085b4 */ /* 0x0005e20008011000 */
[----:B------:R2:W-:Y:S01]  /*4950*/  @!P1 SYNCS.ARRIVE.TRANS64.RED.A0TR RZ, [UR21+0x30], R0 ;  /* 0x00003000ffff99a7 */ /* 0x0005e20008300415 */
[----:B------:R-:W-:Y:S01]  /*4960*/  SYNCS.ARRIVE.TRANS64.RED.A1T0 RZ, [UR40], RZ ;  /* 0x000000ffffff79a7 */ /* 0x000fe20008100428 */
[----:B------:R-:W3:Y:S02]  /*4970*/  SYNCS.PHASECHK.TRANS64.TRYWAIT P2, [UR21+0x58], R9 ;  /* 0x00005809ff0075a7 */ /* 0x000ee40008041115 */
[----:B--23--:R-:W-:Y:S05]  /*4980*/  @!P2 BRA `(.L_x_81) ;  /* 0x0000005000bca947 */ /* 0x00cfea0003800000 */
.L_x_167:
        /* <DEDUP_REMOVED lines=8> */
[----:B------:R-:W-:Y:S01]  /*4a10*/  @!UP0 UIADD3 UR24, UPT, UPT, UR21, 0x2400, URZ ;  /* 0x0000240015188890 */ /* 0x000fe2000fffe0ff */
[----:B------:R-:W-:Y:S01]  /*4a20*/  VOTEU.ALL UP0, P1 ;  /* 0x0000000000ff7886 */ /* 0x000fe20000800000 */
[----:B------:R-:W-:Y:S01]  /*4a30*/  UMOV UR27, UR35 ;  /* 0x00000023001b7c82 */ /* 0x000fe20008000000 */
[----:B------:R-:W-:Y:S02]  /*4a40*/  UMOV UR28, UR36 ;  /* 0x00000024001c7c82 */ /* 0x000fe40008000000 */
[----:B------:R-:W-:Y:S02]  /*4a50*/  IMAD.U32 R10, RZ, RZ, UR5 ;  /* 0x00000005ff0a7e24 */ /* 0x000fe4000f8e00ff */
[----:B------:R-:W-:Y:S02]  /*4a60*/  IMAD.U32 R11, RZ, RZ, UR4 ;  /* 0x00000004ff0b7e24 */ /* 0x000fe4000f8e00ff */
[----:B------:R-:W-:Y:S01]  /*4a70*/  @!P1 IMAD.X R6, RZ, RZ, R17, P0 ;  /* 0x000000ffff069224 */ /* 0x000fe200000e0611 */
        /* <DEDUP_REMOVED lines=8> */
.L_x_169:
[----:B------:R-:W-:Y:S01]  /*4b00*/  @!P1 R2UR UR5, R8 ;  /* 0x00000000080592ca */ /* 0x000fe200000e0000 */
[----:B------:R-:W-:Y:S01]  /*4b10*/  VOTEU.ALL UP0, P1 ;  /* 0x0000000000ff7886 */ /* 0x000fe20000800000 */
[----:B------:R-:W-:Y:S01]  /*4b20*/  @!P1 R2UR UR4, R6 ;  /* 0x00000000060492ca */ /* 0x000fe200000e0000 */
[----:B--2---:R-:W-:Y:S01]  /*4b30*/  @!P1 IMAD.MOV.U32 R0, RZ, RZ, 0x2000 ;  /* 0x00002000ff009424 */ /* 0x004fe200078e00ff */
[----:B------:R-:W-:Y:S01]  /*4b40*/  UMOV UR6, 0x0 ;  /* 0x0000000000067882 */ /* 0x000fe20000000000 */
[----:B------:R-:W-:Y:S01]  /*4b50*/  UMOV UR7, 0x10000000 ;  /* 0x1000000000077882 */ /* 0x000fe20000000000 */
[----:B------:R-:W-:Y:S01]  /*4b60*/  @!UP0 UIADD3 UR18, UPT, UPT, UR34, 0x80, URZ ;  /* 0x0000008022128890 */ /* 0x000fe2000fffe0ff */
[----:B------:R-:W-:Y:S01]  /*4b70*/  VIADD R14, R14, 0x1 ;  /* 0x000000010e0e7836 */ /* 0x000fe20000000000 */
[----:B------:R-:W-:Y:S01]  /*4b80*/  @!UP0 UIADD3 UR16, UPT, UPT, UR21, 0x4400, URZ ;  /* 0x0000440015108890 */ /* 0x000fe2000fffe0ff */
[----:B------:R-:W-:Y:S01]  /*4b90*/  VOTEU.ALL UP0, P1 ;  /* 0x0000000000ff7886 */ /* 0x000fe20000800000 */
[----:B------:R-:W-:Y:S01]  /*4ba0*/  UMOV UR19, UR35 ;  /* 0x0000002300137c82 */ /* 0x000fe20008000000 */
[----:B------:R-:W-:Y:S02]  /*4bb0*/  UMOV UR20, UR36 ;  /* 0x0000002400147c82 */ /* 0x000fe40008000000 */
        /* <DEDUP_REMOVED lines=10> */
.L_x_171:
[----:B------:R-:W-:Y:S01]  /*4c60*/  @!P1 IADD3 R6, P0, PT, R16, 0x580, RZ ;  /* 0x0000058010069810 */ /* 0x000fe20007f1e0ff */
[----:B------:R-:W-:Y:S01]  /*4c70*/  VOTEU.ALL UP0, P1 ;  /* 0x0000000000ff7886 */ /* 0x000fe20000800000 */
[----:B------:R-:W-:Y:S01]  /*4c80*/  UMOV UR6, 0x0 ;  /* 0x0000000000067882 */ /* 0x000fe20000000000 */
[----:B------:R-:W-:Y:S01]  /*4c90*/  UMOV UR7, 0x10000000 ;  /* 0x1000000000077882 */ /* 0x000fe20000000000 */
[----:B------:R-:W-:Y:S01]  /*4ca0*/  @!P1 R2UR UR5, R6 ;  /* 0x00000000060592ca */ /* 0x000fe200000e0000 */
[----:B--2---:R-:W-:Y:S01]  /*4cb0*/  @!P1 IMAD.X R0, RZ, RZ, R17, P0 ;  /* 0x000000ffff009224 */ /* 0x004fe200000e0611 */
[----:B------:R-:W-:Y:S01]  /*4cc0*/  @!UP0 UIADD3 UR10, UPT, UPT, UR34, 0xc0, URZ ;  /* 0x000000c0220a8890 */ /* 0x000fe2000fffe0ff */
[----:B------:R-:W-:Y:S01]  /*4cd0*/  R2UR UR18, R83 ;  /* 0x00000000531272ca */ /* 0x000fe200000e0000 */
[----:B------:R-:W-:Y:S01]  /*4ce0*/  @!UP0 UIADD3 UR8, UPT, UPT, UR21, 0x6400, URZ ;  /* 0x0000640015088890 */ /* 0x000fe2000fffe0ff */
[----:B------:R-:W-:Y:S01]  /*4cf0*/  R2UR UR16, R84 ;  /* 0x00000000541072ca */ /* 0x000fe200000e0000 */
[----:B------:R-:W-:Y:S01]  /*4d00*/  @!UP0 UIADD3 UR9, UPT, UPT, UR21, 0x48, URZ ;  /* 0x0000004815098890 */ /* 0x000fe2000fffe0ff */
[----:B------:R-:W-:Y:S01]  /*4d10*/  @!P1 R2UR UR4, R0 ;  /* 0x00000000000492ca */ /* 0x000fe200000e0000 */
[----:B------:R-:W-:Y:S01]  /*4d20*/  VOTEU.ALL UP0, P1 ;  /* 0x0000000000ff7886 */ /* 0x000fe20000800000 */
[----:B------:R-:W-:Y:S01]  /*4d30*/  UMOV UR11, UR35 ;  /* 0x00000023000b7c82 */ /* 0x000fe20008000000 */
[----:B------:R-:W-:Y:S01]  /*4d40*/  UMOV UR12, UR36 ;  /* 0x00000024000c7c82 */ /* 0x000fe20008000000 */
[C---:B------:R-:W-:Y:S01]  /*4d50*/  ISETP.NE.AND P0, PT, R14.reuse, 0x2, PT ;  /* 0x000000020e00780c */ /* 0x040fe20003f05270 */
[----:B------:R-:W-:Y:S01]  /*4d60*/  UPLOP3.LUT UP3, UPT, UPT, UPT, UPT, 0x80, 0x8 ;  /* 0x000000000008789c */ /* 0x000fe20003f6f070 */
[----:B------:R-:W-:Y:S01]  /*4d70*/  IMAD.U32 R8, RZ, RZ, UR5 ;  /* 0x00000005ff087e24 */ /* 0x000fe2000f8e00ff */
[----:B------:R-:W-:Y:S01]  /*4d80*/  LOP3.LUT R15, R15, 0x1, RZ, 0x3c, !PT ;  /* 0x000000010f0f7812 */ /* 0x000fe200078e3cff */
[----:B------:R-:W-:Y:S01]  /*4d90*/  UMOV UR36, UR29 ;  /* 0x0000001d00247c82 */ /* 0x000fe20008000000 */
[----:B------:R-:W-:Y:S01]  /*4da0*/  SEL R0, RZ, 0x1, P0 ;  /* 0x00000001ff007807 */ /* 0x000fe20000000000 */
[----:B------:R-:W-:Y:S01]  /*4db0*/  UIADD3 UR20, UPT, UPT, UR13, UR18, URZ ;  /* 0x000000120d147290 */ /* 0x000fe2000fffe0ff */
[----:B------:R-:W-:Y:S01]  /*4dc0*/  SEL R14, R14, RZ, P0 ;  /* 0x000000ff0e0e7207 */ /* 0x000fe20000000000 */
[----:B------:R-:W-:Y:S01]  /*4dd0*/  UIADD3 UR16, UPT, UPT, UR14, UR16, URZ ;  /* 0x000000100e107290 */ /* 0x000fe2000fffe0ff */
[----:B------:R-:W-:Y:S01]  /*4de0*/  IMAD.U32 R9, RZ, RZ, UR4 ;  /* 0x00000004ff097e24 */ /* 0x000fe2000f8e00ff */
[----:B------:R-:W-:Y:S02]  /*4df0*/  @!P1 R2UR UR4, R8 ;  /* 0x00000000080492ca */ /* 0x000fe400000e0000 */
[----:B------:R-:W-:Y:S02]  /*4e00*/  LOP3.LUT R13, R13, R0, RZ, 0x3c, !PT ;  /* 0x000000000d0d7212 */ /* 0x000fe400078e3cff */
[----:B------:R-:W-:Y:S11]  /*4e10*/  @!P1 R2UR UR5, R9 ;  /* 0x00000000090592ca */ /* 0x000ff600000e0000 */
[----:B------:R-:W-:Y:S02]  /*4e20*/  @!UPT UIADD3 URZ, UPT, UPT, URZ, URZ, URZ ;  /* 0x000000fffffff290 */ /* 0x000fe4000fffe0ff */
[----:B------:R2:W-:Y:S01]  /*4e30*/  @!UP0 UTMALDG.3D [UR8], [UR4], desc[UR6] ;  /* 0x00000608040085b4 */ /* 0x0005e20008011000 */
[----:B------:R2:W-:Y:S01]  /*4e40*/  @!P1 SYNCS.ARRIVE.TRANS64.RED.A0TR RZ, [UR21+0x48], R7 ;  /* 0x00004807ffff99a7 */ /* 0x0005e20008300415 */
[----:B------:R-:W-:Y:S01]  /*4e50*/  SYNCS.ARRIVE.TRANS64.RED.A1T0 RZ, [UR37], RZ ;  /* 0x000000ffffff79a7 */ /* 0x000fe20008100425 */
[----:B------:R-:W-:Y:S05]  /*4e60*/  BRA.U UP1, `(.L_x_84) ;  /* 0xfffffff101707547 */ /* 0x000fea000b83ffff */
[----:B------:R-:W-:-:S04]  /*4e70*/  SHF.L.U32 R3, R15, 0x1f, RZ ;  /* 0x0000001f0f037819 */ /* 0x000fc800000006ff */
[----:B------:R-:W3:Y:S02]  /*4e80*/  SYNCS.PHASECHK.TRANS64.TRYWAIT P0, [UR21+0x50], R3 ;  /* 0x00005003ff0075a7 */ /* 0x000ee40008001115 */
[----:B---3--:R-:W-:Y:S05]  /*4e90*/  @!P0 BRA `(.L_x_85) ;  /* 0x0000004c00c08947 */ /* 0x008fea0003800000 */
.L_x_173:
[----:B------:R-:W4:Y:S02]  /*4ea0*/  SYNCS.PHASECHK.TRANS64.TRYWAIT P0, [UR21+0x58], R3 ;  /* 0x00005803ff0075a7 */ /* 0x000f240008001115 */
[----:B----4-:R-:W-:Y:S05]  /*4eb0*/  @!P0 BRA `(.L_x_86) ;  /* 0x0000004c00d08947 */ /* 0x010fea0003800000 */
.L_x_175:
[----:B------:R-:W4:Y:S02]  /*4ec0*/  SYNCS.PHASECHK.TRANS64.TRYWAIT P0, [UR21+0x60], R3 ;  /* 0x00006003ff0075a7 */ /* 0x000f240008001115 */
[----:B----4-:R-:W-:Y:S05]  /*4ed0*/  @!P0 BRA `(.L_x_87) ;  /* 0x0000004c00e08947 */ /* 0x010fea0003800000 */
.L_x_177:
[----:B---3--:R-:W-:-:S07]  /*4ee0*/  MOV R0, UR21 ;  /* 0x0000001500007c02 */ /* 0x008fce0008000f00 */
.L_x_88:
[----:B---3--:R-:W-:-:S04]  /*4ef0*/  SHF.L.U32 R3, R15, 0x1f, RZ ;  /* 0x0000001f0f037819 */ /* 0x008fc800000006ff */
[----:B------:R3:W4:Y:S03]  /*4f00*/  SYNCS.PHASECHK.TRANS64.TRYWAIT P0, [R0+URZ+0x68], R3 ;  /* 0x00006803000075a7 */ /* 0x00072600080011ff */
[----:B----4-:R-:W-:Y:S05]  /*4f10*/  @!P0 NANOSLEEP.SYNCS 0x989680 ;  /* 0x009896800000895d */ /* 0x010fea0003900000 */
[----:B------:R-:W4:Y:S02]  /*4f20*/  @!P0 SYNCS.PHASECHK.TRANS64 P0, [R0+URZ+0x68], R3 ;  /* 0x00006803000085a7 */ /* 0x000f2400080010ff */
[----:B-12-4-:R-:W-:Y:S05]  /*4f30*/  @P0 EXIT ;  /* 0x000000000000094d */ /* 0x016fea0003800000 */
[----:B------:R-:W-:Y:S05]  /*4f40*/  BRA `(.L_x_88) ;  /* 0xfffffffc00e87947 */ /* 0x000fea000383ffff */
.L_x_73:
[----:B------:R-:W-:-:S06]  /*4f50*/  UISETP.GE.AND UP0, UPT, UR17, 0x4, UPT ;  /* 0x000000041100788c */ /* 0x000fcc000bf06270 */
[----:B------:R-:W-:-:S13]  /*4f60*/  PLOP3.LUT P0, PT, PT, PT, UP0, 0x80, 0x8 ;  /* 0x000000000008781c */ /* 0x000fda0003f0f008 */
[----:B------:R-:W-:Y:S05]  /*4f70*/  @!P0 EXIT ;  /* 0x000000000000894d */ /* 0x000fea0003800000 */
[----:B------:R-:W1:Y:S08]  /*4f80*/  S2UR UR4, SR_CgaCtaId ;  /* 0x00000000000479c3 */ /* 0x000e700000008800 */
[----:B------:R-:W-:Y:S01]  /*4f90*/  BAR.SYNC.DEFER_BLOCKING 0x6, 0xa0 ;  /* 0x0182800000007b1d */ /* 0x000fe20000010000 */
[C---:B------:R-:W-:Y:S01]  /*4fa0*/  IMAD.SHL.U32 R5, R94.reuse, 0x40, RZ ;  /* 0x000000405e057824 */ /* 0x040fe200078e00ff */
[C---:B------:R-:W-:Y:S01]  /*4fb0*/  R2P PR, R94.reuse, 0x6 ;  /* 0x000000065e007804 */ /* 0x040fe20000000000 */
[C---:B------:R-:W-:Y:S01]  /*4fc0*/  IMAD.SHL.U32 R2, R94.reuse, 0x8, RZ ;  /* 0x000000085e027824 */ /* 0x040fe200078e00ff */
[----:B------:R-:W-:Y:S01]  /*4fd0*/  CS2R R88, SRZ ;  /* 0x0000000000587805 */ /* 0x000fe2000001ff00 */
[----:B------:R-:W-:Y:S01]  /*4fe0*/  IMAD.U32 R37, R94, 0x10000, RZ ;  /* 0x000100005e257824 */ /* 0x000fe200078e00ff */
[----:B------:R-:W-:-:S02]  /*4ff0*/  UMOV UR44, 0x400 ;  /* 0x00000400002c7882 */ /* 0x000fc40000000000 */
[----:B------:R-:W2:Y:S01]  /*5000*/  LDC.64 R78, c[0x0][0x8b0] ;  /* 0x00022c00ff4e7b82 */ /* 0x000ea20000000a00 */
[C---:B------:R-:W-:Y:S01]  /*5010*/  LOP3.LUT R3, R5.reuse, 0x1c0, RZ, 0xc0, !PT ;  /* 0x000001c005037812 */ /* 0x040fe200078ec0ff */
[----:B------:R-:W-:Y:S01]  /*5020*/  IMAD.SHL.U32 R80, R94, 0x20, RZ ;  /* 0x000000205e507824 */ /* 0x000fe200078e00ff */
[----:B------:R-:W-:Y:S01]  /*5030*/  LOP3.LUT R5, R5, 0x200, RZ, 0xc0, !PT ;  /* 0x0000020005057812 */ /* 0x000fe200078ec0ff */
[----:B------:R-:W-:Y:S01]  /*5040*/  IMAD.MOV.U32 R92, RZ, RZ, 0x20 ;  /* 0x00000020ff5c7424 */ /* 0x000fe200078e00ff */
[----:B------:R-:W-:Y:S01]  /*5050*/  LOP3.LUT R2, R3, 0x38, R2, 0xf8, !PT ;  /* 0x0000003803027812 */ /* 0x000fe200078ef802 */
[----:B------:R-:W-:Y:S01]  /*5060*/  IMAD.MOV.U32 R91, RZ, RZ, 0x1 ;  /* 0x00000001ff5b7424 */ /* 0x000fe200078e00ff */
[----:B------:R-:W-:Y:S01]  /*5070*/  SHF.R.U32.HI R3, RZ, 0x1, R94 ;  /* 0x00000001ff037819 */ /* 0x000fe2000001165e */
[----:B------:R-:W3:Y:S01]  /*5080*/  LDC.64 R76, c[0x0][0x8a8] ;  /* 0x00022a00ff4c7b82 */ /* 0x000ee20000000a00 */
[----:B------:R-:W-:Y:S01]  /*5090*/  LOP3.LUT R37, R37, 0x600000, RZ, 0xc0, !PT ;  /* 0x0060000025257812 */ /* 0x000fe200078ec0ff */
[----:B------:R-:W-:Y:S01]  /*50a0*/  IMAD.MOV.U32 R36, RZ, RZ, RZ ;  /* 0x000000ffff247224 */ /* 0x000fe200078e00ff */
[----:B------:R-:W-:Y:S01]  /*50b0*/  LOP3.LUT R80, R5, 0xc00, R80, 0xf8, !PT ;  /* 0x00000c0005507812 */ /* 0x000fe200078ef850 */
[----:B------:R-:W-:Y:S01]  /*50c0*/  IMAD.MOV.U32 R90, RZ, RZ, RZ ;  /* 0x000000ffff5a7224 */ /* 0x000fe200078e00ff */
[----:B------:R-:W-:Y:S01]  /*50d0*/  LOP3.LUT R3, R2, 0x8, R3, 0x78, !PT ;  /* 0x0000000802037812 */ /* 0x000fe200078e7803 */
[----:B------:R-:W4:Y:S01]  /*50e0*/  LDCU UR59, c[0x0][0x370] ;  /* 0x00006e00ff3b77ac */ /* 0x000f220008000800 */
[----:B------:R-:W-:-:S02]  /*50f0*/  SEL R93, R92, 0xffffffe0, !P2 ;  /* 0xffffffe05c5d7807 */ /* 0x000fc40005000000 */
[----:B------:R-:W-:Y:S01]  /*5100*/  LOP3.LUT R80, R80, R3, RZ, 0xfc, !PT ;  /* 0x0000000350507212 */ /* 0x000fe200078efcff */
[----:B-1----:R-:W-:Y:S01]  /*5110*/  ULEA UR44, UR4, UR44, 0x18 ;  /* 0x0000002c042c7291 */ /* 0x002fe2000f8ec0ff */
[----:B------:R-:W-:Y:S01]  /*5120*/  LOP3.LUT R94, R94, 0x60, RZ, 0xc0, !PT ;  /* 0x000000605e5e7812 */ /* 0x000fe200078ec0ff */
[----:B------:R-:W1:Y:S01]  /*5130*/  LDCU UR43, c[0x0][0xb0c] ;  /* 0x00016180ff2b77ac */ /* 0x000e620008000800 */
[----:B------:R-:W-:Y:S01]  /*5140*/  SEL R92, R92, 0xffffffe0, !P1 ;  /* 0xffffffe05c5c7807 */ /* 0x000fe20004800000 */
[----:B------:R-:W-:Y:S01]  /*5150*/  UIADD3 UR4, UPT, UPT, UR44, 0x400, URZ ;  /* 0x000004002c047890 */ /* 0x000fe2000fffe0ff */
[----:B------:R-:W1:Y:S04]  /*5160*/  LDCU UR39, c[0x0][0xb30] ;  /* 0x00016600ff2777ac */ /* 0x000e680008000800 */
[----:B------:R-:W4:Y:S01]  /*5170*/  LDS R0, [UR44+0x130] ;  /* 0x0001302cff007984 */ /* 0x000f220008000800 */
[----:B------:R-:W-:Y:S01]  /*5180*/  IMAD.U32 R86, RZ, RZ, UR4 ;  /* 0x00000004ff567e24 */ /* 0x000fe2000f8e00ff */
[----:B------:R-:W1:Y:S01]  /*5190*/  LDCU.64 UR56, c[0x0][0x888] ;  /* 0x00011100ff3877ac */ /* 0x000e620008000a00 */
[----:B------:R-:W1:Y:S01]  /*51a0*/  LDCU.64 UR40, c[0x0][0xb28] ;  /* 0x00016500ff2877ac */ /* 0x000e620008000a00 */
[----:B------:R-:W1:Y:S01]  /*51b0*/  LDCU.64 UR62, c[0x0][0x890] ;  /* 0x00011200ff3e77ac */ /* 0x000e620008000a00 */
[----:B------:R-:W1:Y:S01]  /*51c0*/  LDCU.128 UR52, c[0x0][0xb10] ;  /* 0x00016200ff3477ac */ /* 0x000e620008000c00 */
[----:B------:R-:W1:Y:S01]  /*51d0*/  LDCU UR58, c[0x0][0x374] ;  /* 0x00006e80ff3a77ac */ /* 0x000e620008000800 */
[----:B------:R-:W-:Y:S01]  /*51e0*/  UMOV UR47, URZ ;  /* 0x000000ff002f7c82 */ /* 0x000fe20008000000 */
[----:B------:R-:W-:Y:S01]  /*51f0*/  UMOV UR46, URZ ;  /* 0x000000ff002e7c82 */ /* 0x000fe20008000000 */
[----:B-1234-:R-:W-:-:S07]  /*5200*/  IMAD.IADD R37, R0, 0x1, R37 ;  /* 0x0000000100257824 */ /* 0x01efce00078e0225 */
.L_x_132:
[C---:B------:R-:W-:Y:S02]  /*5210*/  LEA R3, R88.reuse, UR44, 0x3 ;  /* 0x0000002c58037c11 */ /* 0x040fe4000f8e18ff */
[----:B------:R-:W-:Y:S02]  /*5220*/  SHF.L.U32 R0, R89, 0x1f, RZ ;  /* 0x0000001f59007819 */ /* 0x000fe400000006ff */
[----:B------:R-:W-:Y:S02]  /*5230*/  LEA R5, R88, UR44, 0x4 ;  /* 0x0000002c58057c11 */ /* 0x000fe4000f8e20ff */
[----:B-1----:R-:W1:Y:S02]  /*5240*/  SYNCS.PHASECHK.TRANS64.TRYWAIT P0, [R3+URZ+0x80], R0 ;  /* 0x00008000030075a7 */ /* 0x002e6400080011ff */
[----:B-1----:R-:W-:Y:S05]  /*5250*/  @!P0 BRA `(.L_x_89) ;  /* 0x0000004c00188947 */ /* 0x002fea0003800000 */
.L_x_178:
        /* <DEDUP_REMOVED lines=11> */
[----:B------:R-:W-:Y:S01]  /*5310*/  PLOP3.LUT P0, PT, PT, PT, UP1, 0x80, 0x8 ;  /* 0x000000000008781c */ /* 0x000fe20003f0f018 */
[----:B------:R-:W-:Y:S11]  /*5320*/  UP2UR UR61, UPR, URZ, 0x2 ;  /* 0x00000002ff3d7883 */ /* 0x000ff60008000000 */
[----:B------:R-:W-:Y:S01]  /*5330*/  @!UPT UIADD3 URZ, UPT, UPT, URZ, URZ, URZ ;  /* 0x000000fffffff290 */ /* 0x000fe2000fffe0ff */
[----:B-1----:R-:W-:Y:S02]  /*5340*/  @P0 SHF.R.U32.HI R0, RZ, 0x10, R5 ;  /* 0x00000010ff000819 */ /* 0x002fe40000011605 */
        /* <DEDUP_REMOVED lines=12> */
[----:B------:R-:W2:Y:S01]  /*5410*/  LDCU UR12, c[0x0][0xb20] ;  /* 0x00016400ff0c77ac */ /* 0x000ea20008000800 */
[----:B------:R-:W-:Y:S02]  /*5420*/  UIMAD.WIDE.U32 UR4, UR58, UR55, URZ ;  /* 0x000000373a0472a5 */ /* 0x000fe4000f8e00ff */
[----:B------:R-:W-:Y:S02]  /*5430*/  UIMAD.WIDE.U32 UR6, UR59, UR52, URZ ;  /* 0x000000343b0672a5 */ /* 0x000fe4000f8e00ff */
[----:B------:R-:W-:Y:S02]  /*5440*/  UISETP.NE.AND UP0, UPT, UR54, 0x1, UPT ;  /* 0x000000013600788c */ /* 0x000fe4000bf05270 */
[----:B------:R-:W-:Y:S02]  /*5450*/  UIMAD.WIDE.U32 UR8, UR37, UR55, URZ ;  /* 0x00000037250872a5 */ /* 0x000fe4000f8e00ff */
[----:B------:R-:W-:Y:S02]  /*5460*/  UIMAD.WIDE.U32 UR10, UR38, UR52, URZ ;  /* 0x00000034260a72a5 */ /* 0x000fe4000f8e00ff */
[----:B------:R-:W-:Y:S02]  /*5470*/  UISETP.NE.AND UP1, UPT, UR43, 0x1, UPT ;  /* 0x000000012b00788c */ /* 0x000fe4000bf25270 */
[----:B------:R-:W-:Y:S01]  /*5480*/  UISETP.NE.AND UP2, UPT, UR42, 0x1, UPT ;  /* 0x000000012a00788c */ /* 0x000fe2000bf45270 */
[----:B------:R-:W-:Y:S02]  /*5490*/  UMOV UR4, UR5 ;  /* 0x0000000500047c82 */ /* 0x000fe40008000000 */
[----:B--2---:R-:W-:Y:S03]  /*54a0*/  USHF.R.U32.HI UR5, URZ, UR12, UR4 ;  /* 0x0000000cff057299 */ /* 0x004fe60008011604 */
[----:B------:R-:W-:Y:S02]  /*54b0*/  UMOV UR4, UR7 ;  /* 0x0000000700047c82 */ /* 0x000fe40008000000 */
[----:B------:R-:W-:Y:S02]  /*54c0*/  USHF.R.U32.HI UR7, URZ, UR53, UR4 ;  /* 0x00000035ff077299 */ /* 0x000fe40008011604 */
[----:B------:R-:W-:Y:S02]  /*54d0*/  USEL UR4, UR58, UR5, !UP0 ;  /* 0x000000053a047287 */ /* 0x000fe4000c000000 */
[----:B------:R-:W-:Y:S01]  /*54e0*/  USEL UR7, UR59, UR7, !UP1 ;  /* 0x000000073b077287 */ /* 0x000fe2000c800000 */
[----:B------:R-:W-:Y:S01]  /*54f0*/  UMOV UR5, UR9 ;  /* 0x0000000900057c82 */ /* 0x000fe20008000000 */
[----:B------:R-:W-:Y:S02]  /*5500*/  UIMAD.WIDE.U32 UR8, UR4, UR40, URZ ;  /* 0x00000028040872a5 */ /* 0x000fe4000f8e00ff */
[----:B------:R-:W-:Y:S03]  /*5510*/  USHF.R.U32.HI UR6, URZ, UR12, UR5 ;  /* 0x0000000cff067299 */ /* 0x000fe60008011605 */
[----:B------:R-:W-:Y:S01]  /*5520*/  UMOV UR5, UR11 ;  /* 0x0000000b00057c82 */ /* 0x000fe20008000000 */
[----:B------:R-:W-:Y:S02]  /*5530*/  UIMAD.WIDE.U32 UR10, UR7, UR40, URZ ;  /* 0x00000028070a72a5 */ /* 0x000fe4000f8e00ff */
[----:B------:R-:W-:Y:S02]  /*5540*/  USHF.R.U32.HI UR12, URZ, UR53, UR5 ;  /* 0x00000035ff0c7299 */ /* 0x000fe40008011605 */
[----:B------:R-:W-:Y:S01]  /*5550*/  USEL UR6, UR37, UR6, !UP0 ;  /* 0x0000000625067287 */ /* 0x000fe2000c000000 */
[----:B------:R-:W-:Y:S02]  /*5560*/  UMOV UR5, UR9 ;  /* 0x0000000900057c82 */ /* 0x000fe40008000000 */
[----:B------:R-:W-:Y:S01]  /*5570*/  UMOV UR10, UR11 ;  /* 0x0000000b000a7c82 */ /* 0x000fe20008000000 */
[----:B------:R-:W-:Y:S02]  /*5580*/  @UP2 USHF.R.U32.HI UR4, URZ, UR41, UR5 ;  /* 0x00000029ff042299 */ /* 0x000fe40008011605 */
[----:B------:R-:W-:Y:S02]  /*5590*/  @UP2 USHF.R.U32.HI UR7, URZ, UR41, UR10 ;  /* 0x00000029ff072299 */ /* 0x000fe4000801160a */
[----:B------:R-:W-:Y:S02]  /*55a0*/  UIMAD UR4, UR42, UR4, URZ ;  /* 0x000000042a0472a4 */ /* 0x000fe4000f8e02ff */
        /* <DEDUP_REMOVED lines=8> */
[----:B------:R-:W-:Y:S02]  /*5630*/  USEL UR11, UR6, UR4, !UP2 ;  /* 0x00000004060b7287 */ /* 0x000fe4000d000000 */
[----:B------:R-:W-:Y:S02]  /*5640*/  UIADD3 UR8, UPT, UPT, -UR5, URZ, URZ ;  /* 0x000000ff05087290 */ /* 0x000fe4000fffe1ff */
[----:B------:R-:W-:Y:S01]  /*5650*/  UIADD3 UR10, UPT, UPT, -UR11, URZ, URZ ;  /* 0x000000ff0b0a7290 */ /* 0x000fe2000fffe1ff */
[----:B------:R-:W-:Y:S01]  /*5660*/  @!UP0 UMOV UR4, UR9 ;  /* 0x0000000900048c82 */ /* 0x000fe20008000000 */
[----:B------:R-:W-:Y:S02]  /*5670*/  UIADD3 UR9, UPT, UPT, -UR6, URZ, URZ ;  /* 0x000000ff06097290 */ /* 0x000fe4000fffe1ff */
[----:B------:R-:W-:Y:S02]  /*5680*/  @!UP0 USHF.R.U32.HI UR4, URZ, UR41, UR4 ;  /* 0x00000029ff048299 */ /* 0x000fe40008011604 */
[----:B------:R-:W-:Y:S02]  /*5690*/  UIMAD UR10, UR42, UR10, UR6 ;  /* 0x0000000a2a0a72a4 */ /* 0x000fe4000f8e0206 */
[----:B------:R-:W-:Y:S04]  /*56a0*/  @!UP0 USEL UR4, UR5, UR4, !UP2 ;  /* 0x0000000405048287 */ /* 0x000fe8000d000000 */
[----:B------:R-:W-:Y:S02]  /*56b0*/  @!UP0 UIMAD UR10, UR7, UR10, UR4 ;  /* 0x0000000a070a82a4 */ /* 0x000fe4000f8e0204 */
[----:B------:R-:W-:Y:S02]  /*56c0*/  @!UP0 UIADD3 UR11, UPT, UPT, UR11, -UR4, URZ ;  /* 0x800000040b0b8290 */ /* 0x000fe4000fffe0ff */
[----:B------:R-:W-:Y:S02]  /*56d0*/  UIMAD UR7, UR43, UR8, UR38 ;  /* 0x000000082b0772a4 */ /* 0x000fe4000f8e0226 */
[----:B------:R-:W-:Y:S02]  /*56e0*/  @!UP0 UIMAD UR6, UR11, UR42, UR5 ;  /* 0x0000002a0b0682a4 */ /* 0x000fe4000f8e0205 */
[----:B------:R-:W-:Y:S01]  /*56f0*/  UIMAD UR4, UR54, UR9, UR37 ;  /* 0x00000009360472a4 */ /* 0x000fe2000f8e0225 */
[----:B------:R-:W-:Y:S02]  /*5700*/  @!UP0 UMOV UR5, UR10 ;  /* 0x0000000a00058c82 */ /* 0x000fe40008000000 */
[----:B------:R-:W-:Y:S02]  /*5710*/  UIMAD UR38, UR5, UR43, UR7 ;  /* 0x0000002b052672a4 */ /* 0x000fe4000f8e0207 */
[----:B------:R-:W-:Y:S11]  /*5720*/  UIMAD UR37, UR6, UR54, UR4 ;  /* 0x00000036062572a4 */ /* 0x000ff6000f8e0204 */
[----:B------:R-:W-:Y:S01]  /*5730*/  @!UPT UIADD3 URZ, UPT, UPT, URZ, URZ, URZ ;  /* 0x000000fffffff290 */ /* 0x000fe2000fffe0ff */
.L_x_90:
[----:B------:R-:W-:Y:S01]  /*5740*/  UISETP.NE.AND UP0, UPT, UR39, 0x1, UPT ;  /* 0x000000012700788c */ /* 0x000fe2000bf05270 */
[----:B------:R-:W-:Y:S01]  /*5750*/  LOP3.LUT P0, RZ, R86, 0x3f0, RZ, 0xc0, !PT ;  /* 0x000003f056ff7812 */ /* 0x000fe2000780c0ff */
[----:B------:R-:W-:Y:S01]  /*5760*/  USHF.L.U32 UR50, UR16, 0x6, URZ ;  /* 0x0000000610327899 */ /* 0x000fe200080006ff */
[----:B------:R-:W-:Y:S01]  /*5770*/  BSSY.RECONVERGENT B6, `(.L_x_91) ;  /* 0x0000034000067945 */ /* 0x000fe20003800200 */
[----:B------:R-:W-:Y:S01]  /*5780*/  USHF.L.U32 UR49, UR20, 0x8, URZ ;  /* 0x0000000814317899 */ /* 0x000fe200080006ff */
[----:B------:R-:W-:Y:S06]  /*5790*/  IADD3 R88, PT, PT, R88, 0x1, RZ ;  /* 0x0000000158587810 */ /* 0x000fec0007ffe0ff */
[----:B------:R-:W2:Y:S01]  /*57a0*/  @!UP0 LDCU.128 UR12, c[0x0][0xb10] ;  /* 0x00016200ff0c87ac */ /* 0x000ea20008000c00 */
[----:B------:R-:W3:Y:S01]  /*57b0*/  @!UP0 LDCU UR5, c[0x0][0xb0c] ;  /* 0x00016180ff0587ac */ /* 0x000ee20008000800 */
[----:B------:R-:W4:Y:S01]  /*57c0*/  @!UP0 LDCU UR10, c[0x0][0xb20] ;  /* 0x00016400ff0a87ac */ /* 0x000f220008000800 */
[----:B--2---:R-:W-:Y:S02]  /*57d0*/  UIMAD.WIDE.U32 UR8, UR38, UR12, URZ ;  /* 0x0000000c260872a5 */ /* 0x004fe4000f8e00ff */
[----:B------:R-:W-:Y:S02]  /*57e0*/  UIMAD.WIDE.U32 UR6, UR37, UR15, URZ ;  /* 0x0000000f250672a5 */ /* 0x000fe4000f8e00ff */
[----:B------:R-:W-:Y:S03]  /*57f0*/  @!UP0 UISETP.NE.AND UP1, UPT, UR14, 0x1, UPT ;  /* 0x000000010e00888c */ /* 0x000fe6000bf25270 */
[----:B------:R-:W-:Y:S01]  /*5800*/  @!UP0 UMOV UR4, UR9 ;  /* 0x0000000900048c82 */ /* 0x000fe20008000000 */
[----:B---3--:R-:W-:Y:S02]  /*5810*/  @!UP0 UISETP.NE.AND UP2, UPT, UR5, 0x1, UPT ;  /* 0x000000010500888c */ /* 0x008fe4000bf45270 */
[----:B------:R-:W-:Y:S01]  /*5820*/  @!UP0 USHF.R.U32.HI UR4, URZ, UR13, UR4 ;  /* 0x0000000dff048299 */ /* 0x000fe20008011604 */
[----:B------:R-:W-:Y:S02]  /*5830*/  @!UP0 UMOV UR6, UR7 ;  /* 0x0000000700068c82 */ /* 0x000fe40008000000 */
[----:B----4-:R-:W-:Y:S02]  /*5840*/  @!UP0 USHF.R.U32.HI UR6, URZ, UR10, UR6 ;  /* 0x0000000aff068299 */ /* 0x010fe40008011606 */
[----:B------:R-:W-:Y:S02]  /*5850*/  @!UP0 USEL UR7, UR38, UR4, !UP2 ;  /* 0x0000000426078287 */ /* 0x000fe4000d000000 */
[----:B------:R-:W-:Y:S04]  /*5860*/  @!UP0 USEL UR6, UR37, UR6, !UP1 ;  /* 0x0000000625068287 */ /* 0x000fe8000c800000 */
[----:B------:R-:W-:Y:S02]  /*5870*/  @!UP0 UIADD3 UR4, UPT, UPT, -UR7, UR6, URZ ;  /* 0x0000000607048290 */ /* 0x000fe4000fffe1ff */
[----:B------:R-:W-:Y:S02]  /*5880*/  @!UP0 UIADD3 UR6, UPT, UPT, UR7, -UR6, URZ ;  /* 0x8000000607068290 */ /* 0x000fe4000fffe0ff */
[----:B------:R-:W-:Y:S02]  /*5890*/  @!UP0 UIMAD UR38, UR4, UR5, UR38 ;  /* 0x00000005042682a4 */ /* 0x000fe4000f8e0226 */
[----:B------:R-:W-:Y:S01]  /*58a0*/  @!UP0 UIMAD UR37, UR6, UR14, UR37 ;  /* 0x0000000e062582a4 */ /* 0x000fe2000f8e0225 */
[----:B------:R-:W-:Y:S11]  /*58b0*/  @!P0 BRA `(.L_x_92) ;  /* 0x00000000007c8947 */ /* 0x000ff60003800000 */
[----:B------:R-:W2:Y:S01]  /*58c0*/  LDCU.64 UR8, c[0x4][0x80] ;  /* 0x01001000ff0877ac */ /* 0x000ea20008000a00 */
[----:B------:R-:W-:Y:S01]  /*58d0*/  MOV R2, 0x0 ;  /* 0x0000000000027802 */ /* 0x000fe20000000f00 */
[----:B------:R-:W-:Y:S02]  /*58e0*/  HFMA2 R12, -RZ, RZ, 0, 5.9604644775390625e-08 ;  /* 0x00000001ff0c7431 */ /* 0x000fe400000001ff */
[----:B------:R-:W-:Y:S01]  /*58f0*/  IMAD.MOV.U32 R8, RZ, RZ, 0x70 ;  /* 0x00000070ff087424 */ /* 0x000fe200078e00ff */
[----:B------:R3:W4:Y:S01]  /*5900*/  LDC.64 R14, c[0x4][R2] ;  /* 0x01000000020e7b82 */ /* 0x0007220000000a00 */
[----:B------:R-:W1:Y:S01]  /*5910*/  LDCU.64 UR6, c[0x4][0x88] ;  /* 0x01001100ff0677ac */ /* 0x000e620008000a00 */
[----:B------:R-:W-:Y:S01]  /*5920*/  IMAD.MOV.U32 R13, RZ, RZ, RZ ;  /* 0x000000ffff0d7224 */ /* 0x000fe200078e00ff */
[----:B------:R-:W1:Y:S01]  /*5930*/  LDCU.64 UR4, c[0x4][0x8] ;  /* 0x01000100ff0477ac */ /* 0x000e620008000a00 */
[----:B--2---:R-:W-:Y:S01]  /*5940*/  MOV R5, UR9 ;  /* 0x0000000900057c02 */ /* 0x004fe20008000f00 */
[----:B------:R-:W-:Y:S01]  /*5950*/  IMAD.U32 R4, RZ, RZ, UR8 ;  /* 0x00000008ff047e24 */ /* 0x000fe2000f8e00ff */
[----:B-1----:R-:W-:Y:S01]  /*5960*/  MOV R7, UR7 ;  /* 0x0000000700077c02 */ /* 0x002fe20008000f00 */
[----:B------:R-:W-:Y:S01]  /*5970*/  IMAD.U32 R6, RZ, RZ, UR6 ;  /* 0x00000006ff067e24 */ /* 0x000fe2000f8e00ff */
[----:B------:R-:W-:Y:S01]  /*5980*/  MOV R11, UR5 ;  /* 0x00000005000b7c02 */ /* 0x000fe20008000f00 */
[----:B------:R-:W-:Y:S02]  /*5990*/  IMAD.U32 R10, RZ, RZ, UR4 ;  /* 0x00000004ff0a7e24 */ /* 0x000fe4000f8e00ff */
[----:B------:R-:W-:Y:S07]  /*59a0*/  LEPC R20, `(.L_x_93) ;  /* 0x000000001014794e */ /* 0x000fee0000000000 */
[----:B---345:R-:W-:Y:S05]  /*59b0*/  CALL.ABS.NOINC R14 ;  /* 0x000000000e007343 */ /* 0x038fea0003c00000 */
.L_x_93:
[----:B------:R-:W1:Y:S01]  /*59c0*/  LDCU.64 UR8, c[0x4][0x80] ;  /* 0x01001000ff0877ac */ /* 0x000e620008000a00 */
[----:B------:R-:W2:Y:S01]  /*59d0*/  LDC.64 R2, c[0x4][R2] ;  /* 0x0100000002027b82 */ /* 0x000ea20000000a00 */
[----:B------:R-:W-:Y:S02]  /*59e0*/  HFMA2 R12, -RZ, RZ, 0, 5.9604644775390625e-08 ;  /* 0x00000001ff0c7431 */ /* 0x000fe400000001ff */
[----:B------:R-:W-:Y:S02]  /*59f0*/  IMAD.MOV.U32 R8, RZ, RZ, 0x70 ;  /* 0x00000070ff087424 */ /* 0x000fe400078e00ff */
[----:B------:R-:W-:Y:S01]  /*5a00*/  IMAD.MOV.U32 R13, RZ, RZ, RZ ;  /* 0x000000ffff0d7224 */ /* 0x000fe200078e00ff */
[----:B------:R-:W3:Y:S01]  /*5a10*/  LDCU.64 UR6, c[0x4][0x88] ;  /* 0x01001100ff0677ac */ /* 0x000ee20008000a00 */
[----:B------:R-:W4:Y:S01]  /*5a20*/  LDCU.64 UR4, c[0x4][0x8] ;  /* 0x01000100ff0477ac */ /* 0x000f220008000a00 */
[----:B-1----:R-:W-:Y:S02]  /*5a30*/  MOV R4, UR8 ;  /* 0x0000000800047c02 */ /* 0x002fe40008000f00 */
[----:B------:R-:W-:Y:S02]  /*5a40*/  MOV R5, UR9 ;  /* 0x0000000900057c02 */ /* 0x000fe40008000f00 */
[----:B---3--:R-:W-:Y:S01]  /*5a50*/  MOV R7, UR7 ;  /* 0x0000000700077c02 */ /* 0x008fe20008000f00 */
[----:B------:R-:W-:Y:S01]  /*5a60*/  IMAD.U32 R6, RZ, RZ, UR6 ;  /* 0x00000006ff067e24 */ /* 0x000fe2000f8e00ff */
[----:B----4-:R-:W-:Y:S01]  /*5a70*/  MOV R11, UR5 ;  /* 0x00000005000b7c02 */ /* 0x010fe20008000f00 */
[----:B------:R-:W-:Y:S02]  /*5a80*/  IMAD.U32 R10, RZ, RZ, UR4 ;  /* 0x00000004ff0a7e24 */ /* 0x000fe4000f8e00ff */
[----:B------:R-:W-:Y:S07]  /*5a90*/  LEPC R20, `(.L_x_92) ;  /* 0x000000001014794e */ /* 0x000fee0000000000 */
[----:B--2---:R-:W-:Y:S05]  /*5aa0*/  CALL.ABS.NOINC R2 ;  /* 0x0000000002007343 */ /* 0x004fea0003c00000 */
.L_x_92:
[----:B------:R-:W-:Y:S05]  /*5ab0*/  BSYNC.RECONVERGENT B6 ;  /* 0x0000000000067941 */ /* 0x000fea0003800200 */
.L_x_91:
[----:B------:R-:W-:Y:S01]  /*5ac0*/  R2UR UR4, R85 ;  /* 0x00000000550472ca */ /* 0x000fe200000e0000 */
[----:B------:R-:W-:Y:S01]  /*5ad0*/  UISETP.NE.U32.AND UP0, UPT, UR62, URZ, UPT ;  /* 0x000000ff3e00728c */ /* 0x000fe2000bf05070 */
[----:B------:R-:W-:Y:S02]  /*5ae0*/  ISETP.NE.U32.AND P4, PT, R78, RZ, PT ;  /* 0x000000ff4e00720c */ /* 0x000fe40003f85070 */
[----:B------:R-:W-:Y:S01]  /*5af0*/  ISETP.NE.U32.AND P2, PT, RZ, UR56, PT ;  /* 0x00000038ff007c0c */ /* 0x000fe2000bf45070 */
[----:B------:R-:W-:Y:S01]  /*5b00*/  UISETP.NE.AND.EX UP1, UPT, UR63, URZ, UPT, UP0 ;  /* 0x000000ff3f00728c */ /* 0x000fe2000bf25300 */
[----:B------:R-:W-:Y:S01]  /*5b10*/  ISETP.NE.AND.EX P4, PT, R79, RZ, PT, P4 ;  /* 0x000000ff4f00720c */ /* 0x000fe20003f85340 */
[----:B------:R-:W-:Y:S01]  /*5b20*/  UPLOP3.LUT UP0, UPT, UPT, UPT, UPT, 0x40, 0x4 ;  /* 0x000000000004789c */ /* 0x000fe20003f0e870 */
[----:B------:R-:W-:Y:S05]  /*5b30*/  ISETP.NE.AND.EX P2, PT, RZ, UR57, PT, P2 ;  /* 0x00000039ff007c0c */ /* 0x000fea000bf45320 */
[----:B------:R-:W-:Y:S06]  /*5b40*/  UISETP.NE.AND UP2, UPT, UR4, URZ, UPT ;  /* 0x000000ff0400728c */ /* 0x000fec000bf45270 */
[----:B------:R-:W-:Y:S05]  /*5b50*/  PLOP3.LUT P1, PT, PT, PT, UP2, 0x80, 0x8 ;  /* 0x000000000008781c */ /* 0x000fea0003f2f028 */
[----:B------:R-:W-:Y:S06]  /*5b60*/  @UP2 UPLOP3.LUT UP0, UPT, UPT, UPT, UP1, 0x80, 0x8 ;  /* 0x000000000008289c */ /* 0x000fec0003f0f010 */
[----:B------:R-:W-:Y:S01]  /*5b70*/  PLOP3.LUT P0, PT, PT, PT, UP0, 0x80, 0x8 ;  /* 0x000000000008781c */ /* 0x000fe20003f0f008 */
[----:B------:R-:W-:Y:S01]  /*5b80*/  @!UPT UIADD3 URZ, UPT, UPT, URZ, URZ, URZ ;  /* 0x000000fffffff290 */ /* 0x000fe2000fffe0ff */
[----:B------:R-:W-:Y:S11]  /*5b90*/  BRA.U !UP1, `(.L_x_94) ;  /* 0x00000001093c7547 */ /* 0x000ff6000b800000 */
[----:B------:R-:W-:Y:S01]  /*5ba0*/  UISETP.NE.U32.AND UP0, UPT, UR56, URZ, UPT ;  /* 0x000000ff3800728c */ /* 0x000fe2000bf05070 */
[----:B-1----:R-:W-:Y:S01]  /*5bb0*/  HFMA2 R0, -RZ, RZ, 0, 5.9604644775390625e-08 ;  /* 0x00000001ff007431 */ /* 0x002fe200000001ff */
[----:B------:R-:W1:Y:S01]  /*5bc0*/  LDCU.64 UR8, c[0x0][0x358] ;  /* 0x00006b00ff0877ac */ /* 0x000e620008000a00 */
[----:B------:R-:W-:Y:S01]  /*5bd0*/  IMAD.MOV.U32 R81, RZ, RZ, 0x1 ;  /* 0x00000001ff517424 */ /* 0x000fe200078e00ff */
[----:B------:R-:W-:Y:S06]  /*5be0*/  UISETP.NE.AND.EX UP0, UPT, UR57, URZ, UPT, UP0 ;  /* 0x000000ff3900728c */ /* 0x000fec000bf05300 */
[----:B------:R-:W-:Y:S05]  /*5bf0*/  PLOP3.LUT P3, PT, PT, PT, UP0, 0x80, 0x8 ;  /* 0x000000000008781c */ /* 0x000fea0003f6f008 */
[----:B------:R-:W2:Y:S01]  /*5c00*/  @UP0 LDCU.64 UR4, c[0x0][0x888] ;  /* 0x00011100ff0407ac */ /* 0x000ea20008000a00 */
[----:B------:R-:W-:Y:S07]  /*5c10*/  @UP0 UIMAD UR6, UR36, UR62, URZ ;  /* 0x0000003e240602a4 */ /* 0x000fee000f8e02ff */
[----:B------:R-:W-:Y:S01]  /*5c20*/  @!P3 PRMT R81, R0, 0x7610, R81 ;  /* 0x000076100051b816 */ /* 0x000fe20000000051 */
[----:B--2---:R-:W-:Y:S06]  /*5c30*/  @UP0 UIMAD.WIDE UR4, UR6, 0x4, UR4 ;  /* 0x00000004060408a5 */ /* 0x004fec000f8e0204 */
[----:B------:R-:W-:Y:S01]  /*5c40*/  IMAD.U32 R2, RZ, RZ, UR4 ;  /* 0x00000004ff027e24 */ /* 0x000fe2000f8e00ff */
[----:B------:R-:W-:Y:S04]  /*5c50*/  MOV R3, UR5 ;  /* 0x0000000500037c02 */ /* 0x000fe80008000f00 */
[----:B------:R-:W2:Y:S01]  /*5c60*/  @!UP0 LDCU UR4, c[0x0][0x880] ;  /* 0x00011000ff0487ac */ /* 0x000ea20008000800 */
[----:B-1---5:R3:W5:Y:S02]  /*5c70*/  @P3 LDG.E R41, desc[UR8][R2.64] ;  /* 0x0000000802293981 */ /* 0x022764000c1e1900 */
[----:B--23--:R-:W-:Y:S02]  /*5c80*/  @!P3 IMAD.U32 R41, RZ, RZ, UR4 ;  /* 0x00000004ff29be24 */ /* 0x00cfe4000f8e00ff */
.L_x_94:
[----:B------:R-:W-:Y:S05]  /*5c90*/  @!P4 BRA `(.L_x_95) ;  /* 0x000000000024c947 */ /* 0x000fea0003800000 */
[----:B------:R-:W-:Y:S01]  /*5ca0*/  ISETP.NE.U32.AND P3, PT, R76, RZ, PT ;  /* 0x000000ff4c00720c */ /* 0x000fe20003f65070 */
[----:B------:R-:W2:Y:S03]  /*5cb0*/  LDCU.64 UR4, c[0x0][0x358] ;  /* 0x00006b00ff0477ac */ /* 0x000ea60008000a00 */
[----:B------:R-:W-:Y:S11]  /*5cc0*/  ISETP.NE.AND.EX P3, PT, R77, RZ, PT, P3 ;  /* 0x000000ff4d00720c */ /* 0x000ff60003f65330 */
[----:B------:R-:W-:Y:S02]  /*5cd0*/  @!UPT UIADD3 URZ, UPT, UPT, URZ, URZ, URZ ;  /* 0x000000fffffff290 */ /* 0x000fe4000fffe0ff */
[----:B------:R-:W3:Y:S01]  /*5ce0*/  @P3 LDC.64 R2, c[0x0][0x8a8] ;  /* 0x00022a00ff023b82 */ /* 0x000ee20000000a00 */
[----:B-1----:R-:W-:Y:S04]  /*5cf0*/  @P3 IMAD R0, R78, UR36, RZ ;  /* 0x000000244e003c24 */ /* 0x002fe8000f8e02ff */
[----:B---3--:R-:W-:Y:S05]  /*5d00*/  @P3 IMAD.WIDE R2, R0, 0x4, R2 ;  /* 0x0000000400023825 */ /* 0x008fea00078e0202 */
[----:B--2--5:R2:W5:Y:S02]  /*5d10*/  @P3 LDG.E R38, desc[UR4][R2.64] ;  /* 0x0000000402263981 */ /* 0x024564000c1e1900 */
[----:B--2---:R-:W3:Y:S02]  /*5d20*/  @!P3 LDC R38, c[0x0][0x8a0] ;  /* 0x00022800ff26bb82 */ /* 0x004ee40000000800 */
.L_x_95:
[----:B-----5:R-:W-:Y:S01]  /*5d30*/  FSETP.NEU.AND P3, PT, R41, RZ, PT ;  /* 0x000000ff2900720b */ /* 0x020fe20003f6d000 */
[----:B------:R-:W-:Y:S01]  /*5d40*/  IMAD.SHL.U32 R47, R80, 0x2, RZ ;  /* 0x00000002502f7824 */ /* 0x000fe200078e00ff */
[----:B------:R-:W-:Y:S01]  /*5d50*/  SEL R5, RZ, 0xffffffff, P2 ;  /* 0xffffffffff057807 */ /* 0x000fe20001000000 */
[----:B------:R-:W-:Y:S01]  /*5d60*/  BSSY B1, `(.L_x_96) ;  /* 0x0000044000017945 */ /* 0x000fe20003800000 */
[----:B------:R-:W-:Y:S01]  /*5d70*/  @P1 LOP3.LUT P2, RZ, R81, 0xff, RZ, 0xc0, !PT ;  /* 0x000000ff51ff1812 */ /* 0x000fe2000784c0ff */
[----:B------:R-:W-:Y:S01]  /*5d80*/  VIADD R97, R47, UR44 ;  /* 0x0000002c2f617c36 */ /* 0x000fe20008000000 */
[----:B------:R-:W-:Y:S01]  /*5d90*/  @P1 SEL R2, RZ, 0xffffffff, P3 ;  /* 0xffffffffff021807 */ /* 0x000fe20001800000 */
[----:B------:R-:W-:Y:S01]  /*5da0*/  IMAD.MOV.U32 R60, RZ, RZ, 0x1 ;  /* 0x00000001ff3c7424 */ /* 0x000fe200078e00ff */
[----:B------:R-:W-:Y:S01]  /*5db0*/  LOP3.LUT R91, R91, 0x1, RZ, 0x3c, !PT ;  /* 0x000000015b5b7812 */ /* 0x000fe200078e3cff */
[----:B------:R-:W-:Y:S01]  /*5dc0*/  IMAD.MOV.U32 R46, RZ, RZ, RZ ;  /* 0x000000ffff2e7224 */ /* 0x000fe200078e00ff */
[----:B------:R-:W-:Y:S02]  /*5dd0*/  @P0 SEL R2, R5, R2, !P2 ;  /* 0x0000000205020207 */ /* 0x000fe40005000000 */
[----:B------:R-:W-:Y:S02]  /*5de0*/  CS2R R74, SRZ ;  /* 0x00000000004a7805 */ /* 0x000fe4000001ff00 */
[----:B------:R-:W-:Y:S02]  /*5df0*/  LEA R98, R36, UR44, 0x3 ;  /* 0x0000002c24627c11 */ /* 0x000fe4000f8e18ff */
[----:B------:R-:W-:Y:S02]  /*5e00*/  CS2R R72, SRZ ;  /* 0x0000000000487805 */ /* 0x000fe4000001ff00 */
[----:B------:R-:W-:Y:S02]  /*5e10*/  @P1 LOP3.LUT R2, R2, 0x1, RZ, 0xc0, !PT ;  /* 0x0000000102021812 */ /* 0x000fe400078ec0ff */
[----:B------:R-:W-:Y:S02]  /*5e20*/  CS2R R66, SRZ ;  /* 0x0000000000427805 */ /* 0x000fe4000001ff00 */
[----:B------:R-:W-:Y:S02]  /*5e30*/  SHF.L.U32 R3, R90, 0x1f, RZ ;  /* 0x0000001f5a037819 */ /* 0x000fe400000006ff */
[----:B------:R-:W-:Y:S02]  /*5e40*/  CS2R R64, SRZ ;  /* 0x0000000000407805 */ /* 0x000fe4000001ff00 */
[----:B------:R-:W-:Y:S02]  /*5e50*/  ISETP.NE.U32.OR P6, PT, R2, 0x1, !P1 ;  /* 0x000000010200780c */ /* 0x000fe40004fc5470 */
[----:B------:R-:W-:Y:S02]  /*5e60*/  CS2R R58, SRZ ;  /* 0x00000000003a7805 */ /* 0x000fe4000001ff00 */
[----:B------:R-:W-:Y:S02]  /*5e70*/  PLOP3.LUT P2, PT, PT, PT, UP1, 0x80, 0x8 ;  /* 0x000000000008781c */ /* 0x000fe40003f4f018 */
[----:B------:R-:W-:Y:S02]  /*5e80*/  CS2R R56, SRZ ;  /* 0x0000000000387805 */ /* 0x000fe4000001ff00 */
[----:B------:R-:W-:Y:S02]  /*5e90*/  LEA.HI R39, R36, R36, RZ, 0x1 ;  /* 0x0000002424277211 */ /* 0x000fe400078f08ff */
[----:B------:R-:W-:Y:S02]  /*5ea0*/  CS2R R50, SRZ ;  /* 0x0000000000327805 */ /* 0x000fe4000001ff00 */
[----:B------:R-:W-:Y:S02]  /*5eb0*/  LOP3.LUT P4, R87, R81, 0xff, RZ, 0xc0, !PT ;  /* 0x000000ff51577812 */ /* 0x000fe4000788c0ff */
[----:B------:R-:W-:Y:S02]  /*5ec0*/  CS2R R48, SRZ ;  /* 0x0000000000307805 */ /* 0x000fe4000001ff00 */
[----:B------:R-:W-:Y:S01]  /*5ed0*/  SEL R2, RZ, 0xffffffff, P3 ;  /* 0xffffffffff027807 */ /* 0x000fe20001800000 */
[C---:B-1----:R-:W-:Y:S01]  /*5ee0*/  IMAD.SHL.U32 R0, R39.reuse, 0x80, RZ ;  /* 0x0000008027007824 */ /* 0x042fe200078e00ff */
[----:B------:R-:W-:Y:S01]  /*5ef0*/  LOP3.LUT R39, R39, 0xffe, RZ, 0xc0, !PT ;  /* 0x00000ffe27277812 */ /* 0x000fe200078ec0ff */
[----:B------:R-:W-:Y:S01]  /*5f00*/  VIADD R99, R97, 0x400 ;  /* 0x0000040061637836 */ /* 0x000fe20000000000 */
[----:B------:R-:W-:Y:S01]  /*5f10*/  P2R R95, PR, RZ, 0x40 ;  /* 0x00000040ff5f7803 */ /* 0x000fe20000000000 */
[----:B------:R-:W-:Y:S01]  /*5f20*/  IMAD.IADD R96, R92, 0x1, R97 ;  /* 0x000000015c607824 */ /* 0x000fe200078e0261 */
[----:B------:R-:W-:Y:S01]  /*5f30*/  @P6 SHF.L.U32 R4, R91, 0x1f, RZ ;  /* 0x0000001f5b046819 */ /* 0x000fe200000006ff */
[----:B------:R-:W-:Y:S01]  /*5f40*/  IMAD.IADD R39, R36, 0x1, -R39 ;  /* 0x0000000124277824 */ /* 0x000fe200078e0a27 */
[----:B------:R-:W-:Y:S02]  /*5f50*/  @P2 SEL R2, R5, R2, !P4 ;  /* 0x0000000205022207 */ /* 0x000fe40006000000 */
[----:B------:R-:W1:Y:S01]  /*5f60*/  @P6 SYNCS.PHASECHK.TRANS64.TRYWAIT P1, [UR44+0x30], R4 ;  /* 0x00003004ff0065a7 */ /* 0x000e62000802112c */
[----:B------:R-:W-:Y:S02]  /*5f70*/  LOP3.LUT R0, R0, 0xffffff00, RZ, 0xc0, !PT ;  /* 0xffffff0000007812 */ /* 0x000fe400078ec0ff */
[----:B------:R-:W-:Y:S03]  /*5f80*/  LOP3.LUT R2, R2, 0x1, RZ, 0xc0, !PT ;  /* 0x0000000102027812 */ /* 0x000fe600078ec0ff */
[----:B------:R-:W-:Y:S01]  /*5f90*/  IMAD.IADD R0, R37, 0x1, R0 ;  /* 0x0000000125007824 */ /* 0x000fe200078e0200 */
[----:B------:R-:W-:Y:S03]  /*5fa0*/  ISETP.NE.U32.AND P5, PT, R2, 0x1, PT ;  /* 0x000000010200780c */ /* 0x000fe60003fa5070 */
[----:B------:R-:W-:Y:S01]  /*5fb0*/  IMAD R39, R39, 0x100000, R0 ;  /* 0x0010000027277824 */ /* 0x000fe200078e0200 */
[----:B------:R-:W-:Y:S01]  /*5fc0*/  P2R R61, PR, RZ, 0x20 ;  /* 0x00000020ff3d7803 */ /* 0x000fe20000000000 */
[----:B------:R2:W4:Y:S01]  /*5fd0*/  SYNCS.PHASECHK.TRANS64.TRYWAIT P0, [R98+URZ+0xa0], R3 ;  /* 0x0000a003620075a7 */ /* 0x00052200080011ff */
[----:B-1----:R-:W-:Y:S01]  /*5fe0*/  @P6 SEL R60, RZ, 0x1, !P1 ;  /* 0x00000001ff3c6807 */ /* 0x002fe20004800000 */
[----:B--2---:R-:W-:Y:S06]  /*5ff0*/  @!P6 BRA `(.L_x_97) ;  /* 0x000000000068e947 */ /* 0x004fec0003800000 */
[C---:B------:R-:W-:Y:S01]  /*6000*/  @P5 IMAD R5, R93.reuse, 0x2, R99 ;  /* 0x000000025d055824 */ /* 0x040fe200078e0263 */
[----:B------:R-:W-:Y:S01]  /*6010*/  ISETP.NE.AND P1, PT, R60, RZ, PT ;  /* 0x000000ff3c00720c */ /* 0x000fe20003f25270 */
[----:B------:R-:W-:Y:S01]  /*6020*/  @P5 IMAD R2, R93, 0x2, R97 ;  /* 0x000000025d025824 */ /* 0x000fe200078e0261 */
[----:B------:R-:W-:Y:S01]  /*6030*/  BSSY B0, `(.L_x_98) ;  /* 0x000000e000007945 */ /* 0x000fe20003800000 */
[----:B------:R-:W-:Y:S01]  /*6040*/  IMAD.MOV.U32 R74, RZ, RZ, RZ ;  /* 0x000000ffff4a7224 */ /* 0x000fe200078e00ff */
[----:B------:R-:W-:Y:S01]  /*6050*/  CS2R R66, SRZ ;  /* 0x0000000000427805 */ /* 0x000fe2000001ff00 */
[----:B------:R-:W-:Y:S01]  /*6060*/  @P5 IMAD.IADD R4, R92, 0x1, R5 ;  /* 0x000000015c045824 */ /* 0x000fe200078e0205 */
[----:B------:R-:W-:Y:S02]  /*6070*/  CS2R R64, SRZ ;  /* 0x0000000000407805 */ /* 0x000fe4000001ff00 */
[----:B------:R-:W-:Y:S02]  /*6080*/  CS2R R72, SRZ ;  /* 0x0000000000487805 */ /* 0x000fe4000001ff00 */
[----:B------:R-:W-:Y:S02]  /*6090*/  CS2R R50, SRZ ;  /* 0x0000000000327805 */ /* 0x000fe4000001ff00 */
[----:B------:R-:W-:Y:S02]  /*60a0*/  CS2R R48, SRZ ;  /* 0x0000000000307805 */ /* 0x000fe4000001ff00 */
[----:B------:R-:W-:Y:S02]  /*60b0*/  CS2R R58, SRZ ;  /* 0x00000000003a7805 */ /* 0x000fe4000001ff00 */
[----:B------:R-:W-:Y:S01]  /*60c0*/  CS2R R56, SRZ ;  /* 0x0000000000387805 */ /* 0x000fe2000001ff00 */
[----:B------:R-:W-:Y:S06]  /*60d0*/  @P1 BRA `(.L_x_99) ;  /* 0x00000000000c1947 */ /* 0x000fec0003800000 */
[----:B------:R-:W-:Y:S04]  /*60e0*/  SHF.L.U32 R5, R91, 0x1f, RZ ;  /* 0x0000001f5b057819 */ /* 0x000fe800000006ff */
[----:B------:R-:W1:Y:S02]  /*60f0*/  SYNCS.PHASECHK.TRANS64.TRYWAIT P1, [UR44+0x30], R5 ;  /* 0x00003005ff0075a7 */ /* 0x000e64000802112c */
[----:B-1----:R-:W-:Y:S05]  /*6100*/  @!P1 BRA `(.L_x_100) ;  /* 0x0000003c00809947 */ /* 0x002fea0003800000 */
.L_x_99:
[----:B------:R-:W-:Y:S05]  /*6110*/  BSYNC B0 ;  /* 0x0000000000007941 */ /* 0x000fea0003800000 */
.L_x_98:
[----:B------:R-:W-:Y:S01]  /*6120*/  ISETP.NE.AND P1, PT, R61, RZ, PT ;  /* 0x000000ff3d00720c */ /* 0x000fe20003f25270 */
[----:B------:R-:W-:Y:S11]  /*6130*/  HFMA2 R46, -RZ, RZ, 0, 5.9604644775390625e-08 ;  /* 0x00000001ff2e7431 */ /* 0x000ff600000001ff */
[----:B------:R-:W-:Y:S01]  /*6140*/  @!UPT UIADD3 URZ, UPT, UPT, URZ, URZ, URZ ;  /* 0x000000fffffff290 */ /* 0x000fe2000fffe0ff */
[----:B------:R-:W-:Y:S05]  /*6150*/  @P1 WARPSYNC.ALL ;  /* 0x0000000000001948 */ /* 0x000fea0003800000 */
[----:B------:R2:W1:Y:S04]  /*6160*/  @P1 LDSM.16.M88.4 R64, [R2+0x400] ;  /* 0x000400000240183b */ /* 0x0004680000000200 */
[----:B------:R2:W1:Y:S04]  /*6170*/  @P1 LDSM.16.M88.4 R72, [R4] ;  /* 0x000000000448183b */ /* 0x0004680000000200 */
[----:B------:R2:W1:Y:S04]  /*6180*/  @P1 LDSM.16.M88.4 R48, [R47+UR44+0x400] ;  /* 0x0004002c2f30183b */ /* 0x0004680008000200 */
[----:B------:R2:W1:Y:S02]  /*6190*/  @P1 LDSM.16.M88.4 R56, [R96+0x400] ;  /* 0x000400006038183b */ /* 0x0004640000000200 */
.L_x_97:
[----:B------:R-:W-:Y:S05]  /*61a0*/  BSYNC B1 ;  /* 0x0000000000017941 */ /* 0x000fea0003800000 */
.L_x_96:
[----:B-1----:R-:W-:Y:S04]  /*61b0*/  SHF.R.U32.HI R5, RZ, 0x15, R39 ;  /* 0x00000015ff057819 */ /* 0x002fe80000011627 */
[----:B------:R-:W-:Y:S01]  /*61c0*/  LOP3.LUT P1, RZ, R5, 0x3, R82, 0x48, !PT ;  /* 0x0000000305ff7812 */ /* 0x000fe20007824852 */
[----:B------:R-:W-:Y:S01]  /*61d0*/  @!UPT UIADD3 URZ, UPT, UPT, URZ, URZ, URZ ;  /* 0x000000fffffff290 */ /* 0x000fe2000fffe0ff */
[----:B----4-:R-:W-:Y:S11]  /*61e0*/  @P0 BRA `(.L_x_101) ;  /* 0x0000000000080947 */ /* 0x010ff60003800000 */
[----:B------:R-:W1:Y:S02]  /*61f0*/  SYNCS.PHASECHK.TRANS64.TRYWAIT P0, [R98+URZ+0xa0], R3 ;  /* 0x0000a003620075a7 */ /* 0x000e6400080011ff */
[----:B-1----:R-:W-:Y:S05]  /*6200*/  @!P0 BRA `(.L_x_102) ;  /* 0x0000003c00588947 */ /* 0x002fea0003800000 */
.L_x_101:
[----:B------:R-:W-:Y:S05]  /*6210*/  @!P1 BRA `(.L_x_103) ;  /* 0x0000000000409947 */ /* 0x000fea0003800000 */
[----:B------:R-:W4:Y:S01]  /*6220*/  LDCU.64 UR8, c[0x4][0x70] ;  /* 0x01000e00ff0877ac */ /* 0x000f220008000a00 */
[----:B-1----:R-:W-:Y:S01]  /*6230*/  MOV R3, 0x0 ;  /* 0x0000000000037802 */ /* 0x002fe20000000f00 */
[----:B------:R-:W-:Y:S02]  /*6240*/  HFMA2 R12, -RZ, RZ, 0, 5.9604644775390625e-08 ;  /* 0x00000001ff0c7431 */ /* 0x000fe400000001ff */
[----:B------:R-:W-:Y:S02]  /*6250*/  IMAD.MOV.U32 R8, RZ, RZ, 0x192 ;  /* 0x00000192ff087424 */ /* 0x000fe400078e00ff */
[----:B------:R-:W-:Y:S01]  /*6260*/  IMAD.MOV.U32 R13, RZ, RZ, RZ ;  /* 0x000000ffff0d7224 */ /* 0x000fe200078e00ff */
[----:B------:R-:W1:Y:S01]  /*6270*/  LDCU.64 UR6, c[0x4][0x78] ;  /* 0x01000f00ff0677ac */ /* 0x000e620008000a00 */
[----:B--2---:R-:W2:Y:S01]  /*6280*/  LDC.64 R2, c[0x4][R3] ;  /* 0x0100000003027b82 */ /* 0x004ea20000000a00 */
[----:B------:R-:W5:Y:S01]  /*6290*/  LDCU.64 UR4, c[0x4][0x10] ;  /* 0x01000200ff0477ac */ /* 0x000f620008000a00 */
[----:B----4-:R-:W-:Y:S01]  /*62a0*/  MOV R5, UR9 ;  /* 0x0000000900057c02 */ /* 0x010fe20008000f00 */
[----:B------:R-:W-:Y:S01]  /*62b0*/  IMAD.U32 R4, RZ, RZ, UR8 ;  /* 0x00000008ff047e24 */ /* 0x000fe2000f8e00ff */
[----:B-1----:R-:W-:Y:S01]  /*62c0*/  MOV R7, UR7 ;  /* 0x0000000700077c02 */ /* 0x002fe20008000f00 */
[----:B------:R-:W-:Y:S01]  /*62d0*/  IMAD.U32 R6, RZ, RZ, UR6 ;  /* 0x00000006ff067e24 */ /* 0x000fe2000f8e00ff */
[----:B-----5:R-:W-:Y:S01]  /*62e0*/  MOV R11, UR5 ;  /* 0x00000005000b7c02 */ /* 0x020fe20008000f00 */
[----:B------:R-:W-:Y:S02]  /*62f0*/  IMAD.U32 R10, RZ, RZ, UR4 ;  /* 0x00000004ff0a7e24 */ /* 0x000fe4000f8e00ff */
[----:B------:R-:W-:Y:S07]  /*6300*/  LEPC R20, `(.L_x_103) ;  /* 0x000000001014794e */ /* 0x000fee0000000000 */
[----:B--23--:R-:W-:Y:S05]  /*6310*/  CALL.ABS.NOINC R2 ;  /* 0x0000000002007343 */ /* 0x00cfea0003c00000 */
.L_x_103:
[C---:B------:R-:W-:Y:S01]  /*6320*/  SHF.L.U32 R40, R48.reuse, 0x10, RZ ;  /* 0x0000001030287819 */ /* 0x040fe200000006ff */
[----:B------:R-:W-:Y:S05]  /*6330*/  WARPSYNC.ALL ;  /* 0x0000000000007948 */ /* 0x000fea0003800000 */
[----:B------:R-:W-:Y:S01]  /*6340*/  R2UR UR4, R39 ;  /* 0x00000000270472ca */ /* 0x000fe200000e0000 */
[----:B------:R-:W-:Y:S01]  /*6350*/  BSSY.RECONVERGENT B0, `(.L_x_104) ;  /* 0x000008b000007945 */ /* 0x000fe20003800200 */
[----:B------:R-:W-:Y:S02]  /*6360*/  LOP3.LUT R43, R48, 0xffff0000, RZ, 0xc0, !PT ;  /* 0xffff0000302b7812 */ /* 0x000fe400078ec0ff */
[----:B------:R-:W-:Y:S02]  /*6370*/  SHF.L.U32 R42, R49, 0x10, RZ ;  /* 0x00000010312a7819 */ /* 0x000fe400000006ff */
[----:B------:R-:W-:Y:S02]  /*6380*/  SHF.L.U32 R45, R51, 0x10, RZ ;  /* 0x00000010332d7819 */ /* 0x000fe400000006ff */
[----:B------:R-:W-:Y:S02]  /*6390*/  SHF.L.U32 R62, R93, 0x1, RZ ;  /* 0x000000015d3e7819 */ /* 0x000fe400000006ff */
[----:B------:R-:W-:Y:S02]  /*63a0*/  ISETP.NE.AND P0, PT, R94, RZ, PT ;  /* 0x000000ff5e00720c */ /* 0x000fe40003f05270 */
[----:B------:R-:W-:Y:S01]  /*63b0*/  IADD3 R99, PT, PT, R99, R62, RZ ;  /* 0x0000003e63637210 */ /* 0x000fe20007ffe0ff */
[----:B--2---:R-:W3:Y:S03]  /*63c0*/  LDTM.16dp256bit.x8 R4, tmem[UR4] ;  /* 0x00000004000479ee */ /* 0x004ee600081a0000 */
[----:B------:R-:W-:Y:S01]  /*63d0*/  IADD3 R100, PT, PT, R92, R99, RZ ;  /* 0x000000635c647210 */ /* 0x000fe20007ffe0ff */
[C---:B---3--:R-:W-:Y:S01]  /*63e0*/  FMUL R0, R38.reuse, R4 ;  /* 0x0000000426007220 */ /* 0x048fe20000400000 */
[C---:B------:R-:W-:Y:S01]  /*63f0*/  FMUL R2, R38.reuse, R5 ;  /* 0x0000000526027220 */ /* 0x040fe20000400000 */
[C---:B-1----:R-:W-:Y:S01]  /*6400*/  FMUL R3, R38.reuse, R6 ;  /* 0x0000000626037220 */ /* 0x042fe20000400000 */
[----:B------:R-:W-:Y:S01]  /*6410*/  FMUL R7, R38, R7 ;  /* 0x0000000726077220 */ /* 0x000fe20000400000 */
[----:B------:R-:W-:Y:S01]  /*6420*/  FFMA R0, R41, R40, R0 ;  /* 0x0000002829007223 */ /* 0x000fe20000000000 */
[----:B------:R-:W-:Y:S01]  /*6430*/  LOP3.LUT R40, R49, 0xffff0000, RZ, 0xc0, !PT ;  /* 0xffff000031287812 */ /* 0x000fe200078ec0ff */
[C---:B------:R-:W-:Y:S01]  /*6440*/  FFMA R2, R41.reuse, R43, R2 ;  /* 0x0000002b29027223 */ /* 0x040fe20000000002 */
[C---:B------:R-:W-:Y:S01]  /*6450*/  SHF.L.U32 R43, R50.reuse, 0x10, RZ ;  /* 0x00000010322b7819 */ /* 0x040fe200000006ff */
[C---:B------:R-:W-:Y:S01]  /*6460*/  FFMA R3, R41.reuse, R42, R3 ;  /* 0x0000002a29037223 */ /* 0x040fe20000000003 */
[----:B------:R-:W-:Y:S01]  /*6470*/  LOP3.LUT R42, R50, 0xffff0000, RZ, 0xc0, !PT ;  /* 0xffff0000322a7812 */ /* 0x000fe200078ec0ff */
[----:B------:R-:W-:Y:S01]  /*6480*/  FMUL R4, R38, R8 ;  /* 0x0000000826047220 */ /* 0x000fe20000400000 */
[----:B------:R-:W-:Y:S01]  /*6490*/  F2FP.BF16.F32.PACK_AB R52, R2, R0 ;  /* 0x000000000234723e */ /* 0x000fe200000010ff */
[----:B------:R-:W-:Y:S01]  /*64a0*/  FFMA R7, R41, R40, R7 ;  /* 0x0000002829077223 */ /* 0x000fe20000000007 */
[----:B------:R-:W-:Y:S01]  /*64b0*/  LOP3.LUT R40, R51, 0xffff0000, RZ, 0xc0, !PT ;  /* 0xffff000033287812 */ /* 0x000fe200078ec0ff */
[C---:B------:R-:W-:Y:S01]  /*64c0*/  FMUL R5, R38.reuse, R9 ;  /* 0x0000000926057220 */ /* 0x040fe20000400000 */
[C---:B------:R-:W-:Y:S01]  /*64d0*/  FMUL R6, R38.reuse, R10 ;  /* 0x0000000a26067220 */ /* 0x040fe20000400000 */
[----:B------:R-:W-:Y:S01]  /*64e0*/  FMUL R11, R38, R11 ;  /* 0x0000000b260b7220 */ /* 0x000fe20000400000 */
[----:B------:R-:W-:Y:S01]  /*64f0*/  F2FP.BF16.F32.PACK_AB R53, R7, R3 ;  /* 0x000000030735723e */ /* 0x000fe200000010ff */
[C---:B------:R-:W-:Y:S01]  /*6500*/  FFMA R4, R41.reuse, R43, R4 ;  /* 0x0000002b29047223 */ /* 0x040fe20000000004 */
[C---:B------:R-:W-:Y:S01]  /*6510*/  SHF.L.U32 R43, R56.reuse, 0x10, RZ ;  /* 0x00000010382b7819 */ /* 0x040fe200000006ff */
[----:B------:R-:W-:Y:S01]  /*6520*/  FFMA R5, R41, R42, R5 ;  /* 0x0000002a29057223 */ /* 0x000fe20000000005 */
[----:B------:R-:W-:Y:S01]  /*6530*/  LOP3.LUT R42, R57, 0xffff0000, RZ, 0xc0, !PT ;  /* 0xffff0000392a7812 */ /* 0x000fe200078ec0ff */
[----:B------:R-:W-:Y:S01]  /*6540*/  FFMA R6, R41, R45, R6 ;  /* 0x0000002d29067223 */ /* 0x000fe20000000006 */
[----:B------:R-:W-:Y:S01]  /*6550*/  SHF.L.U32 R45, R57, 0x10, RZ ;  /* 0x00000010392d7819 */ /* 0x000fe200000006ff */
[----:B------:R-:W-:Y:S01]  /*6560*/  FFMA R11, R41, R40, R11 ;  /* 0x00000028290b7223 */ /* 0x000fe2000000000b */
[----:B------:R-:W-:Y:S01]  /*6570*/  LOP3.LUT R40, R56, 0xffff0000, RZ, 0xc0, !PT ;  /* 0xffff000038287812 */ /* 0x000fe200078ec0ff */
[C---:B------:R-:W-:Y:S01]  /*6580*/  FMUL R8, R38.reuse, R12 ;  /* 0x0000000c26087220 */ /* 0x040fe20000400000 */
[----:B------:R-:W-:Y:S01]  /*6590*/  F2FP.BF16.F32.PACK_AB R54, R5, R4 ;  /* 0x000000040536723e */ /* 0x000fe200000010ff */
[C---:B------:R-:W-:Y:S01]  /*65a0*/  FMUL R9, R38.reuse, R13 ;  /* 0x0000000d26097220 */ /* 0x040fe20000400000 */
[----:B------:R-:W-:Y:S01]  /*65b0*/  F2FP.BF16.F32.PACK_AB R55, R11, R6 ;  /* 0x000000060b37723e */ /* 0x000fe200000010ff */
[C---:B------:R-:W-:Y:S01]  /*65c0*/  FMUL R10, R38.reuse, R14 ;  /* 0x0000000e260a7220 */ /* 0x040fe20000400000 */
[----:B------:R-:W-:Y:S01]  /*65d0*/  FMUL R15, R38, R15 ;  /* 0x0000000f260f7220 */ /* 0x000fe20000400000 */
[----:B------:R-:W-:Y:S01]  /*65e0*/  FFMA R8, R41, R43, R8 ;  /* 0x0000002b29087223 */ /* 0x000fe20000000008 */
[----:B------:R-:W-:Y:S01]  /*65f0*/  SHF.L.U32 R43, R59, 0x10, RZ ;  /* 0x000000103b2b7819 */ /* 0x000fe200000006ff */
[C---:B------:R-:W-:Y:S01]  /*6600*/  FFMA R9, R41.reuse, R40, R9 ;  /* 0x0000002829097223 */ /* 0x040fe20000000009 */
[C---:B------:R-:W-:Y:S01]  /*6610*/  SHF.L.U32 R40, R58.reuse, 0x10, RZ ;  /* 0x000000103a287819 */ /* 0x040fe200000006ff */
        /* <DEDUP_REMOVED lines=8> */
[----:B------:R-:W-:Y:S01]  /*66a0*/  FMUL R14, R38, R18 ;  /* 0x00000012260e7220 */ /* 0x000fe20000400000 */
[----:B------:R-:W-:Y:S01]  /*66b0*/  FFMA R12, R41, R40, R12 ;  /* 0x00000028290c7223 */ /* 0x000fe2000000000c */
[----:B------:R-:W-:Y:S01]  /*66c0*/  LOP3.LUT R40, R59, 0xffff0000, RZ, 0xc0, !PT ;  /* 0xffff00003b287812 */ /* 0x000fe200078ec0ff */
[C---:B------:R-:W-:Y:S01]  /*66d0*/  FFMA R13, R41.reuse, R42, R13 ;  /* 0x0000002a290d7223 */ /* 0x040fe2000000000d */
[----:B------:R-:W-:Y:S01]  /*66e0*/  LOP3.LUT R42, R64, 0xffff0000, RZ, 0xc0, !PT ;  /* 0xffff0000402a7812 */ /* 0x000fe200078ec0ff */
[----:B------:R-:W-:Y:S01]  /*66f0*/  FMUL R19, R38, R19 ;  /* 0x0000001326137220 */ /* 0x000fe20000400000 */
[----:B------:R-:W-:Y:S01]  /*6700*/  FFMA R14, R41, R43, R14 ;  /* 0x0000002b290e7223 */ /* 0x000fe2000000000e */
[----:B------:R-:W-:Y:S01]  /*6710*/  SHF.L.U32 R43, R64, 0x10, RZ ;  /* 0x00000010402b7819 */ /* 0x000fe200000006ff */
[C---:B------:R-:W-:Y:S01]  /*6720*/  FMUL R16, R38.reuse, R20 ;  /* 0x0000001426107220 */ /* 0x040fe20000400000 */
        /* <DEDUP_REMOVED lines=19> */
[----:B------:R1:W-:Y:S01]  /*6860*/  STSM.16.M88.4 [R97+0x400], R52 ;  /* 0x0004003461007844 */ /* 0x0003e20000000200 */
[C---:B------:R-:W-:Y:S01]  /*6870*/  FMUL R22, R38.reuse, R26 ;  /* 0x0000001a26167220 */ /* 0x040fe20000400000 */
[----:B------:R-:W-:Y:S01]  /*6880*/  FMUL R27, R38, R27 ;  /* 0x0000001b261b7220 */ /* 0x000fe20000400000 */
[----:B------:R-:W-:Y:S01]  /*6890*/  FFMA R20, R41, R43, R20 ;  /* 0x0000002b29147223 */ /* 0x000fe20000000014 */
[----:B------:R-:W-:Y:S01]  /*68a0*/  SHF.L.U32 R43, R73, 0x10, RZ ;  /* 0x00000010492b7819 */ /* 0x000fe200000006ff */
[C---:B------:R-:W-:Y:S01]  /*68b0*/  FFMA R21, R41.reuse, R40, R21 ;  /* 0x0000002829157223 */ /* 0x040fe20000000015 */
[C---:B------:R-:W-:Y:S02]  /*68c0*/  SHF.L.U32 R40, R72.reuse, 0x10, RZ ;  /* 0x0000001048287819 */ /* 0x040fe400000006ff */
[----:B------:R1:W-:Y:S01]  /*68d0*/  STSM.16.M88.4 [R96+0x400], R68 ;  /* 0x0004004460007844 */ /* 0x0003e20000000200 */
[----:B------:R-:W-:Y:S01]  /*68e0*/  FFMA R22, R41, R45, R22 ;  /* 0x0000002d29167223 */ /* 0x000fe20000000016 */
[----:B------:R-:W-:Y:S01]  /*68f0*/  SHF.L.U32 R45, R75, 0x10, RZ ;  /* 0x000000104b2d7819 */ /* 0x000fe200000006ff */
[C---:B------:R-:W-:Y:S01]  /*6900*/  FFMA R27, R41.reuse, R42, R27 ;  /* 0x0000002a291b7223 */ /* 0x040fe2000000001b */
[----:B------:R-:W-:Y:S01]  /*6910*/  LOP3.LUT R42, R72, 0xffff0000, RZ, 0xc0, !PT ;  /* 0xffff0000482a7812 */ /* 0x000fe200078ec0ff */
[C---:B------:R-:W-:Y:S01]  /*6920*/  FMUL R24, R38.reuse, R28 ;  /* 0x0000001c26187220 */ /* 0x040fe20000400000 */
[C---:B------:R-:W-:Y:S01]  /*6930*/  FMUL R25, R38.reuse, R29 ;  /* 0x0000001d26197220 */ /* 0x040fe20000400000 */
[C---:B------:R-:W-:Y:S01]  /*6940*/  FMUL R26, R38.reuse, R30 ;  /* 0x0000001e261a7220 */ /* 0x040fe20000400000 */
[----:B------:R-:W-:Y:S01]  /*6950*/  FMUL R31, R38, R31 ;  /* 0x0000001f261f7220 */ /* 0x000fe20000400000 */
[----:B------:R-:W-:Y:S01]  /*6960*/  FFMA R24, R41, R40, R24 ;  /* 0x0000002829187223 */ /* 0x000fe20000000018 */
[----:B------:R-:W-:Y:S01]  /*6970*/  LOP3.LUT R40, R73, 0xffff0000, RZ, 0xc0, !PT ;  /* 0xffff000049287812 */ /* 0x000fe200078ec0ff */
[C---:B------:R-:W-:Y:S01]  /*6980*/  FFMA R25, R41.reuse, R42, R25 ;  /* 0x0000002a29197223 */ /* 0x040fe20000000019 */
[C---:B------:R-:W-:Y:S01]  /*6990*/  FFMA R26, R41.reuse, R43, R26 ;  /* 0x0000002b291a7223 */ /* 0x040fe2000000001a */
[----:B------:R-:W-:Y:S01]  /*69a0*/  SHF.L.U32 R43, R74, 0x10, RZ ;  /* 0x000000104a2b7819 */ /* 0x000fe200000006ff */
[----:B------:R-:W-:Y:S01]  /*69b0*/  FMUL R28, R38, R32 ;  /* 0x00000020261c7220 */ /* 0x000fe20000400000 */
[----:B------:R-:W-:Y:S01]  /*69c0*/  LOP3.LUT R42, R74, 0xffff0000, RZ, 0xc0, !PT ;  /* 0xffff00004a2a7812 */ /* 0x000fe200078ec0ff */
[----:B------:R-:W-:Y:S01]  /*69d0*/  FFMA R31, R41, R40, R31 ;  /* 0x00000028291f7223 */ /* 0x000fe2000000001f */
[C---:B------:R-:W-:Y:S01]  /*69e0*/  FMUL R29, R38.reuse, R33 ;  /* 0x00000021261d7220 */ /* 0x040fe20000400000 */
[C---:B------:R-:W-:Y:S01]  /*69f0*/  FMUL R30, R38.reuse, R34 ;  /* 0x00000022261e7220 */ /* 0x040fe20000400000 */
[----:B------:R-:W-:Y:S01]  /*6a00*/  LOP3.LUT R40, R75, 0xffff0000, RZ, 0xc0, !PT ;  /* 0xffff00004b287812 */ /* 0x000fe200078ec0ff */
[----:B------:R-:W-:Y:S01]  /*6a10*/  FMUL R35, R38, R35 ;  /* 0x0000002326237220 */ /* 0x000fe20000400000 */
[C---:B------:R-:W-:Y:S01]  /*6a20*/  FFMA R28, R41.reuse, R43, R28 ;  /* 0x0000002b291c7223 */ /* 0x040fe2000000001c */
[C---:B------:R-:W-:Y:S01]  /*6a30*/  FFMA R29, R41.reuse, R42, R29 ;  /* 0x0000002a291d7223 */ /* 0x040fe2000000001d */
[C---:B------:R-:W-:Y:S01]  /*6a40*/  FFMA R30, R41.reuse, R45, R30 ;  /* 0x0000002d291e7223 */ /* 0x040fe2000000001e */
[----:B------:R-:W-:Y:S01]  /*6a50*/  FFMA R35, R41, R40, R35 ;  /* 0x0000002829237223 */ /* 0x000fe20000000023 */
[----:B------:R-:W-:Y:S02]  /*6a60*/  F2FP.BF16.F32.PACK_AB R106, R21, R20 ;  /* 0x00000014156a723e */ /* 0x000fe400000010ff */
[----:B------:R-:W-:Y:S02]  /*6a70*/  F2FP.BF16.F32.PACK_AB R107, R27, R22 ;  /* 0x000000161b6b723e */ /* 0x000fe400000010ff */
[----:B------:R-:W-:Y:S02]  /*6a80*/  F2FP.BF16.F32.PACK_AB R108, R25, R24 ;  /* 0x00000018196c723e */ /* 0x000fe400000010ff */
[----:B------:R-:W-:Y:S01]  /*6a90*/  F2FP.BF16.F32.PACK_AB R109, R31, R26 ;  /* 0x0000001a1f6d723e */ /* 0x000fe200000010ff */
[----:B------:R1:W-:Y:S01]  /*6aa0*/  STSM.16.M88.4 [R99], R104 ;  /* 0x0000006863007844 */ /* 0x0003e20000000200 */
[----:B------:R-:W-:Y:S02]  /*6ab0*/  F2FP.BF16.F32.PACK_AB R110, R29, R28 ;  /* 0x0000001c1d6e723e */ /* 0x000fe400000010ff */
[----:B------:R-:W-:Y:S05]  /*6ac0*/  F2FP.BF16.F32.PACK_AB R111, R35, R30 ;  /* 0x0000001e236f723e */ /* 0x000fea00000010ff */
[----:B------:R1:W-:Y:S01]  /*6ad0*/  STSM.16.M88.4 [R100], R108 ;  /* 0x0000006c64007844 */ /* 0x0003e20000000200 */
[----:B------:R-:W-:Y:S01]  /*6ae0*/  @!PT LDS RZ, [RZ] ;  /* 0x00000000fffff984 */ /* 0x000fe20000000800 */
[----:B------:R-:W-:Y:S01]  /*6af0*/  @!PT LDS RZ, [RZ] ;  /* 0x00000000fffff984 */ /* 0x000fe20000000800 */
[----:B------:R-:W-:Y:S01]  /*6b00*/  @!PT LDS RZ, [RZ] ;  /* 0x00000000fffff984 */ /* 0x000fe20000000800 */
[----:B------:R-:W-:Y:S01]  /*6b10*/  @!PT LDS RZ, [RZ] ;  /* 0x00000000fffff984 */ /* 0x000fe20000000800 */
[----:B------:R2:W-:Y:S07]  /*6b20*/  MEMBAR.ALL.CTA ;  /* 0x0000000000007992 */ /* 0x0005ee0000008000 */
[----:B--2---:R-:W2:Y:S02]  /*6b30*/  FENCE.VIEW.ASYNC.S ;  /* 0x00000000000073c6 */ /* 0x004ea40000000000 */
[----:B--2---:R-:W-:Y:S06]  /*6b40*/  BAR.SYNC.DEFER_BLOCKING 0x1, 0x80 ;  /* 0x0042000000007b1d */ /* 0x004fec0000010000 */
[----:B------:R-:W-:Y:S05]  /*6b50*/  @P0 BRA `(.L_x_105) ;  /* 0x0000000000280947 */ /* 0x000fea0003800000 */
[----:B------:R-:W2:Y:S01]  /*6b60*/  LDCU.64 UR6, c[0x0][0x348] ;  /* 0x00006900ff0677ac */ /* 0x000ea20008000a00 */
[----:B------:R-:W-:Y:S01]  /*6b70*/  UIADD3 UR4, UPT, UPT, UR44, 0x400, URZ ;  /* 0x000004002c047890 */ /* 0x000fe2000fffe0ff */
[----:B------:R-:W-:Y:S05]  /*6b80*/  UMOV UR51, UR36 ;  /* 0x0000002400337c82 */ /* 0x000fea0008000000 */
[----:B------:R-:W-:Y:S04]  /*6b90*/  MOV R86, UR4 ;  /* 0x0000000400567c02 */ /* 0x000fe80008000f00 */
[----:B------:R-:W-:Y:S01]  /*6ba0*/  R2UR UR48, R86 ;  /* 0x00000000563072ca */ /* 0x000fe200000e0000 */
[----:B--2---:R-:W-:Y:S04]  /*6bb0*/  UIADD3 UR4, UP0, UPT, UR6, 0x680, URZ ;  /* 0x0000068006047890 */ /* 0x004fe8000ff1e0ff */
[----:B------:R-:W-:Y:S09]  /*6bc0*/  UIADD3.X UR5, UPT, UPT, URZ, UR7, URZ, UP0, !UPT ;  /* 0x00000007ff057290 */ /* 0x000ff200087fe4ff */
[----:B------:R2:W-:Y:S01]  /*6bd0*/  UTMASTG.3D [UR48], [UR4] ;  /* 0x00000030040073b5 */ /* 0x0005e20008010000 */
[----:B------:R0:W-:Y:S01]  /*6be0*/  UTMACMDFLUSH ;  /* 0x00000000000079b7 */ /* 0x0001e20000000000 */
[----:B--2---:R-:W-:Y:S04]  /*6bf0*/  DEPBAR.LE SB0, 0x1 ;  /* 0x000080400000791a */ /* 0x004fe80000000000 */
.L_x_105:
[----:B------:R-:W-:Y:S05]  /*6c00*/  BSYNC.RECONVERGENT B0 ;  /* 0x0000000000007941 */ /* 0x000fea0003800200 */
.L_x_104:
[----:B------:R-:W-:Y:S01]  /*6c10*/  BAR.SYNC.DEFER_BLOCKING 0x1, 0x80 ;  /* 0x0042000000007b1d */ /* 0x000fe20000010000 */
[----:B------:R-:W-:Y:S01]  /*6c20*/  ISETP.NE.AND P1, PT, R95, RZ, PT ;  /* 0x000000ff5f00720c */ /* 0x000fe20003f25270 */
[----:B------:R-:W-:Y:S01]  /*6c30*/  UISETP.NE.AND UP0, UPT, UR47, URZ, UPT ;  /* 0x000000ff2f00728c */ /* 0x000fe2000bf05270 */
[----:B------:R-:W-:Y:S11]  /*6c40*/  LEA R3, R46, UR44, 0x3 ;  /* 0x0000002c2e037c11 */ /* 0x000ff6000f8e18ff */
[----:B------:R-:W-:Y:S01]  /*6c50*/  @P1 SHF.L.U32 R4, R91, 0x1f, RZ ;  /* 0x0000001f5b041819 */ /* 0x000fe200000006ff */
[----:B------:R-:W-:Y:S06]  /*6c60*/  BRA.U !UP0, `(.L_x_106) ;  /* 0x0000000108247547 */ /* 0x000fec000b800000 */
[----:B------:R-:W2:Y:S01]  /*6c70*/  S2R R0, SR_CgaCtaId ;  /* 0x0000000000007919 */ /* 0x000ea20000008800 */
[----:B------:R-:W-:Y:S01]  /*6c80*/  IMAD.U32 R2, RZ, RZ, UR46 ;  /* 0x0000002eff027e24 */ /* 0x000fe2000f8e00ff */
[----:B------:R-:W-:Y:S04]  /*6c90*/  UIADD3 UR4, UPT, UPT, UR46, 0x1, URZ ;  /* 0x000000012e047890 */ /* 0x000fe8000fffe0ff */
[----:B------:R-:W-:Y:S01]  /*6ca0*/  @P1 LEA R2, R2, UR44, 0x3 ;  /* 0x0000002c02021c11 */ /* 0x000fe2000f8e18ff */
[----:B------:R-:W-:Y:S04]  /*6cb0*/  UISETP.NE.AND UP0, UPT, UR4, 0x4, UPT ;  /* 0x000000040400788c */ /* 0x000fe8000bf05270 */
[----:B------:R-:W-:Y:S01]  /*6cc0*/  @P1 VIADD R5, R2, 0x50 ;  /* 0x0000005002051836 */ /* 0x000fe20000000000 */
[----:B------:R-:W-:Y:S04]  /*6cd0*/  USEL UR46, UR4, URZ, UP0 ;  /* 0x000000ff042e7287 */ /* 0x000fe80008000000 */
[----:B--2---:R-:W-:Y:S04]  /*6ce0*/  @P1 PRMT R0, R0, 0x654, R5 ;  /* 0x0000065400001816 */ /* 0x004fe80000000005 */
[----:B------:R2:W-:Y:S04]  /*6cf0*/  @P1 SYNCS.ARRIVE.TRANS64.RED.A1T0 RZ, [R0+URZ], RZ ;  /* 0x000000ff00ff19a7 */ /* 0x0005e800081004ff */
.L_x_106:
[----:B------:R-:W3:Y:S01]  /*6d00*/  @P1 SYNCS.PHASECHK.TRANS64.TRYWAIT P0, [R3+URZ+0x30], R4 ;  /* 0x00003004030015a7 */ /* 0x000ee200080011ff */
[----:B------:R-:W-:Y:S01]  /*6d10*/  BSSY B1, `(.L_x_107) ;  /* 0x0000017000017945 */ /* 0x000fe20003800000 */
[----:B---3--:R-:W-:Y:S03]  /*6d20*/  @P1 SEL R60, RZ, 0x1, !P0 ;  /* 0x00000001ff3c1807 */ /* 0x008fe60004000000 */
[----:B------:R-:W-:Y:S05]  /*6d30*/  @!P1 BRA `(.L_x_108) ;  /* 0x0000000000509947 */ /* 0x000fea0003800000 */
[----:B------:R-:W-:Y:S01]  /*6d40*/  ISETP.NE.AND P1, PT, R61, RZ, PT ;  /* 0x000000ff3d00720c */ /* 0x000fe20003f25270 */
[----:B------:R-:W-:Y:S01]  /*6d50*/  BSSY B0, `(.L_x_109) ;  /* 0x000000a000007945 */ /* 0x000fe20003800000 */
[----:B------:R-:W-:Y:S11]  /*6d60*/  ISETP.NE.AND P0, PT, R60, RZ, PT ;  /* 0x000000ff3c00720c */ /* 0x000ff60003f05270 */
[----:B------:R-:W-:Y:S04]  /*6d70*/  @P1 IMAD R4, R46, 0x2000, R47 ;  /* 0x000020002e041824 */ /* 0x000fe800078e022f */
[----:B------:R-:W-:Y:S04]  /*6d80*/  @P1 VIADD R7, R4, UR44 ;  /* 0x0000002c04071c36 */ /* 0x000fe80008000000 */
[----:B------:R-:W-:Y:S01]  /*6d90*/  @P1 IMAD.IADD R2, R92, 0x1, R7 ;  /* 0x000000015c021824 */ /* 0x000fe200078e0207 */
[----:B------:R-:W-:Y:S01]  /*6da0*/  @P1 IADD3 R5, PT, PT, R62, R7, RZ ;  /* 0x000000073e051210 */ /* 0x000fe20007ffe0ff */
[----:B------:R-:W-:Y:S06]  /*6db0*/  @P0 BRA `(.L_x_110) ;  /* 0x00000000000c0947 */ /* 0x000fec0003800000 */
[----:B--2---:R-:W-:Y:S04]  /*6dc0*/  SHF.L.U32 R0, R91, 0x1f, RZ ;  /* 0x0000001f5b007819 */ /* 0x004fe800000006ff */
[----:B------:R-:W2:Y:S02]  /*6dd0*/  SYNCS.PHASECHK.TRANS64.TRYWAIT P0, [R3+URZ+0x30], R0 ;  /* 0x00003000030075a7 */ /* 0x000ea400080011ff */
[----:B--2---:R-:W-:Y:S05]  /*6de0*/  @!P0 BRA `(.L_x_111) ;  /* 0x0000003000748947 */ /* 0x004fea0003800000 */
.L_x_110:
[----:B------:R-:W-:Y:S05]  /*6df0*/  BSYNC B0 ;  /* 0x0000000000007941 */ /* 0x000fea0003800000 */
.L_x_109:
[----:B------:R-:W-:Y:S02]  /*6e00*/  ISETP.NE.AND P0, PT, R61, RZ, PT ;  /* 0x000000ff3d00720c */ /* 0x000fe40003f05270 */
[----:B------:R-:W-:Y:S11]  /*6e10*/  IADD3 R46, PT, PT, R46, 0x1, RZ ;  /* 0x000000012e2e7810 */ /* 0x000ff60007ffe0ff */
[----:B--2---:R-:W-:Y:S01]  /*6e20*/  @P0 IMAD.IADD R0, R92, 0x1, R5 ;  /* 0x000000015c000824 */ /* 0x004fe200078e0205 */
[----:B------:R-:W-:Y:S05]  /*6e30*/  @P0 WARPSYNC.ALL ;  /* 0x0000000000000948 */ /* 0x000fea0003800000 */
[----:B------:R3:W4:Y:S04]  /*6e40*/  @P0 LDSM.16.M88.4 R48, [R4+UR44+0x400] ;  /* 0x0004002c0430083b */ /* 0x0007280008000200 */
[----:B------:R3:W2:Y:S04]  /*6e50*/  @P0 LDSM.16.M88.4 R56, [R2+0x400] ;  /* 0x000400000238083b */ /* 0x0006a80000000200 */
[----:B------:R3:W1:Y:S04]  /*6e60*/  @P0 LDSM.16.M88.4 R64, [R5+0x400] ;  /* 0x000400000540083b */ /* 0x0006680000000200 */
[----:B------:R3:W1:Y:S02]  /*6e70*/  @P0 LDSM.16.M88.4 R72, [R0+0x400] ;  /* 0x000400000048083b */ /* 0x0006640000000200 */
.L_x_108:
[----:B------:R-:W-:Y:S05]  /*6e80*/  BSYNC B1 ;  /* 0x0000000000017941 */ /* 0x000fea0003800000 */
.L_x_107:
[----:B------:R-:W-:Y:S05]  /*6e90*/  VIADD R3, R39, 0x40 ;  /* 0x0000004027037836 */ /* 0x000fea0000000000 */
[----:B------:R-:W-:Y:S04]  /*6ea0*/  SHF.R.U32.HI R3, RZ, 0x15, R3 ;  /* 0x00000015ff037819 */ /* 0x000fe80000011603 */
[----:B------:R-:W-:Y:S11]  /*6eb0*/  LOP3.LUT P0, RZ, R3, 0x3, R82, 0x48, !PT ;  /* 0x0000000303ff7812 */ /* 0x000ff60007804852 */
[----:B------:R-:W-:Y:S02]  /*6ec0*/  @!UPT UIADD3 URZ, UPT, UPT, URZ, URZ, URZ ;  /* 0x000000fffffff290 */ /* 0x000fe4000fffe0ff */
[----:B------:R-:W-:Y:S05]  /*6ed0*/  @!P0 BRA `(.L_x_112) ;  /* 0x0000000000408947 */ /* 0x000fea0003800000 */
[----:B------:R-:W5:Y:S01]  /*6ee0*/  LDCU.64 UR8, c[0x4][0x70] ;  /* 0x01000e00ff0877ac */ /* 0x000f620008000a00 */
[----:B------:R-:W-:Y:S01]  /*6ef0*/  MOV R3, 0x0 ;  /* 0x0000000000037802 */ /* 0x000fe20000000f00 */
[----:B------:R-:W-:Y:S02]  /*6f00*/  HFMA2 R12, -RZ, RZ, 0, 5.9604644775390625e-08 ;  /* 0x00000001ff0c7431 */ /* 0x000fe400000001ff */
[----:B------:R-:W-:Y:S02]  /*6f10*/  IMAD.MOV.U32 R8, RZ, RZ, 0x192 ;  /* 0x00000192ff087424 */ /* 0x000fe400078e00ff */
[----:B------:R-:W-:Y:S01]  /*6f20*/  IMAD.MOV.U32 R13, RZ, RZ, RZ ;  /* 0x000000ffff0d7224 */ /* 0x000fe200078e00ff */
[----:B------:R-:W2:Y:S01]  /*6f30*/  LDCU.64 UR6, c[0x4][0x78] ;  /* 0x01000f00ff0677ac */ /* 0x000ea20008000a00 */
[----:B---3--:R-:W3:Y:S01]  /*6f40*/  LDC.64 R2, c[0x4][R3] ;  /* 0x0100000003027b82 */ /* 0x008ee20000000a00 */
[----:B------:R-:W4:Y:S01]  /*6f50*/  LDCU.64 UR4, c[0x4][0x10] ;  /* 0x01000200ff0477ac */ /* 0x000f220008000a00 */
[----:B-----5:R-:W-:Y:S01]  /*6f60*/  MOV R5, UR9 ;  /* 0x0000000900057c02 */ /* 0x020fe20008000f00 */
[----:B------:R-:W-:Y:S01]  /*6f70*/  IMAD.U32 R4, RZ, RZ, UR8 ;  /* 0x00000008ff047e24 */ /* 0x000fe2000f8e00ff */
[----:B--2---:R-:W-:Y:S01]  /*6f80*/  MOV R7, UR7 ;  /* 0x0000000700077c02 */ /* 0x004fe20008000f00 */
[----:B------:R-:W-:Y:S01]  /*6f90*/  IMAD.U32 R6, RZ, RZ, UR6 ;  /* 0x00000006ff067e24 */ /* 0x000fe2000f8e00ff */
[----:B----4-:R-:W-:Y:S01]  /*6fa0*/  MOV R11, UR5 ;  /* 0x00000005000b7c02 */ /* 0x010fe20008000f00 */
[----:B------:R-:W-:Y:S02]  /*6fb0*/  IMAD.U32 R10, RZ, RZ, UR4 ;  /* 0x00000004ff0a7e24 */ /* 0x000fe4000f8e00ff */
[----:B------:R-:W-:Y:S07]  /*6fc0*/  LEPC R20, `(.L_x_112) ;  /* 0x000000001014794e */ /* 0x000fee0000000000 */
[----:B-1-3--:R-:W-:Y:S05]  /*6fd0*/  CALL.ABS.NOINC R2 ;  /* 0x0000000002007343 */ /* 0x00afea0003c00000 */
.L_x_112:
[C---:B----4-:R-:W-:Y:S01]  /*6fe0*/  SHF.L.U32 R40, R48.reuse, 0x10, RZ ;  /* 0x0000001030287819 */ /* 0x050fe200000006ff */
[----:B------:R-:W-:Y:S05]  /*6ff0*/  WARPSYNC.ALL ;  /* 0x0000000000007948 */ /* 0x000fea0003800000 */
[----:B------:R-:W-:Y:S01]  /*7000*/  R2UR UR4, R39 ;  /* 0x00000000270472ca */ /* 0x000fe200000e0000 */
[----:B------:R-:W4:Y:S01]  /*7010*/  S2R R101, SR_CgaCtaId ;  /* 0x0000000000657919 */ /* 0x000f220000008800 */
[----:B------:R-:W-:Y:S01]  /*7020*/  LOP3.LUT R43, R48, 0xffff0000, RZ, 0xc0, !PT ;  /* 0xffff0000302b7812 */ /* 0x000fe200078ec0ff */
[----:B------:R-:W-:Y:S01]  /*7030*/  BSSY.RECONVERGENT B0, `(.L_x_113) ;  /* 0x000008e000007945 */ /* 0x000fe20003800200 */
[----:B------:R-:W-:Y:S02]  /*7040*/  LOP3.LUT R42, R49, 0xffff0000, RZ, 0xc0, !PT ;  /* 0xffff0000312a7812 */ /* 0x000fe400078ec0ff */
[----:B------:R-:W-:Y:S02]  /*7050*/  LOP3.LUT R44, R50, 0xffff0000, RZ, 0xc0, !PT ;  /* 0xffff0000322c7812 */ /* 0x000fe400078ec0ff */
[----:B--2---:R-:W-:Y:S02]  /*7060*/  SHF.L.U32 R45, R59, 0x10, RZ ;  /* 0x000000103b2d7819 */ /* 0x004fe400000006ff */
[----:B------:R-:W-:Y:S02]  /*7070*/  ISETP.NE.AND P6, PT, R95, RZ, PT ;  /* 0x000000ff5f00720c */ /* 0x000fe40003fc5270 */
[----:B------:R-:W-:Y:S01]  /*7080*/  ISETP.NE.AND P0, PT, R94, RZ, PT ;  /* 0x000000ff5e00720c */ /* 0x000fe20003f05270 */
[----:B---3--:R-:W2:Y:S01]  /*7090*/  LDTM.16dp256bit.x8 R4, tmem[UR4+0x40] ;  /* 0x00004004000479ee */ /* 0x008ea200081a0000 */
[----:B------:R-:W-:Y:S09]  /*70a0*/  MOV R63, UR46 ;  /* 0x0000002e003f7c02 */ /* 0x000ff20008000f00 */
[----:B------:R-:W-:Y:S02]  /*70b0*/  @P6 LEA R63, R63, UR44, 0x3 ;  /* 0x0000002c3f3f6c11 */ /* 0x000fe4000f8e18ff */
[----:B-1----:R-:W-:Y:S02]  /*70c0*/  @P6 SHF.L.U32 R108, R91, 0x1f, RZ ;  /* 0x0000001f5b6c6819 */ /* 0x002fe400000006ff */
[----:B------:R-:W-:Y:S02]  /*70d0*/  @P6 IADD3 R102, PT, PT, R63, 0x50, RZ ;  /* 0x000000503f666810 */ /* 0x000fe40007ffe0ff */
[----:B------:R-:W-:Y:S02]  /*70e0*/  LEA R63, R46, UR44, 0x3 ;  /* 0x0000002c2e3f7c11 */ /* 0x000fe4000f8e18ff */
[----:B----4-:R-:W-:Y:S01]  /*70f0*/  @P6 PRMT R102, R101, 0x654, R102 ;  /* 0x0000065465666816 */ /* 0x010fe20000000066 */
[C---:B--2---:R-:W-:Y:S01]  /*7100*/  FMUL R0, R38.reuse, R4 ;  /* 0x0000000426007220 */ /* 0x044fe20000400000 */
[C---:B------:R-:W-:Y:S01]  /*7110*/  FMUL R2, R38.reuse, R5 ;  /* 0x0000000526027220 */ /* 0x040fe20000400000 */
[C---:B------:R-:W-:Y:S01]  /*7120*/  FMUL R3, R38.reuse, R6 ;  /* 0x0000000626037220 */ /* 0x040fe20000400000 */
[C---:B------:R-:W-:Y:S01]  /*7130*/  FMUL R7, R38.reuse, R7 ;  /* 0x0000000726077220 */ /* 0x040fe20000400000 */
[----:B------:R-:W-:Y:S01]  /*7140*/  FFMA R0, R41, R40, R0 ;  /* 0x0000002829007223 */ /* 0x000fe20000000000 */
[----:B------:R-:W-:Y:S01]  /*7150*/  SHF.L.U32 R40, R49, 0x10, RZ ;  /* 0x0000001031287819 */ /* 0x000fe200000006ff */
[----:B------:R-:W-:Y:S01]  /*7160*/  FFMA R2, R41, R43, R2 ;  /* 0x0000002b29027223 */ /* 0x000fe20000000002 */
[----:B------:R-:W-:Y:S01]  /*7170*/  SHF.L.U32 R43, R51, 0x10, RZ ;  /* 0x00000010332b7819 */ /* 0x000fe200000006ff */
[C---:B------:R-:W-:Y:S01]  /*7180*/  FMUL R4, R38.reuse, R8 ;  /* 0x0000000826047220 */ /* 0x040fe20000400000 */
[----:B------:R-:W-:Y:S01]  /*7190*/  FMUL R5, R38, R9 ;  /* 0x0000000926057220 */ /* 0x000fe20000400000 */
[C---:B------:R-:W-:Y:S01]  /*71a0*/  FFMA R3, R41.reuse, R40, R3 ;  /* 0x0000002829037223 */ /* 0x040fe20000000003 */
[----:B------:R-:W-:Y:S01]  /*71b0*/  SHF.L.U32 R40, R50, 0x10, RZ ;  /* 0x0000001032287819 */ /* 0x000fe200000006ff */
[----:B------:R-:W-:Y:S01]  /*71c0*/  FFMA R7, R41, R42, R7 ;  /* 0x0000002a29077223 */ /* 0x000fe20000000007 */
[----:B------:R-:W-:Y:S01]  /*71d0*/  LOP3.LUT R42, R51, 0xffff0000, RZ, 0xc0, !PT ;  /* 0xffff0000332a7812 */ /* 0x000fe200078ec0ff */
[----:B------:R-:W-:Y:S01]  /*71e0*/  FMUL R6, R38, R10 ;  /* 0x0000000a26067220 */ /* 0x000fe20000400000 */
[----:B------:R-:W-:Y:S01]  /*71f0*/  F2FP.BF16.F32.PACK_AB R52, R2, R0 ;  /* 0x000000000234723e */ /* 0x000fe200000010ff */
        /* <DEDUP_REMOVED lines=18> */
[C---:B------:R-:W-:Y:S01]  /*7320*/  LOP3.LUT R42, R58.reuse, 0xffff0000, RZ, 0xc0, !PT ;  /* 0xffff00003a2a7812 */ /* 0x040fe200078ec0ff */
[----:B------:R-:W-:Y:S01]  /*7330*/  FFMA R10, R41, R43, R10 ;  /* 0x0000002b290a7223 */ /* 0x000fe2000000000a */
[----:B------:R-:W-:Y:S01]  /*7340*/  SHF.L.U32 R43, R58, 0x10, RZ ;  /* 0x000000103a2b7819 */ /* 0x000fe200000006ff */
[C---:B------:R-:W-:Y:S01]  /*7350*/  FMUL R15, R38.reuse, R15 ;  /* 0x0000000f260f7220 */ /* 0x040fe20000400000 */
[----:B------:R-:W-:Y:S01]  /*7360*/  F2FP.BF16.F32.PACK_AB R68, R9, R8 ;  /* 0x000000080944723e */ /* 0x000fe200000010ff */
[C---:B------:R-:W-:Y:S01]  /*7370*/  FMUL R12, R38.reuse, R16 ;  /* 0x00000010260c7220 */ /* 0x040fe20000400000 */
[----:B------:R-:W-:Y:S01]  /*7380*/  FMUL R13, R38, R17 ;  /* 0x00000011260d7220 */ /* 0x000fe20000400000 */
[----:B------:R-:W-:Y:S01]  /*7390*/  FFMA R15, R41, R40, R15 ;  /* 0x00000028290f7223 */ /* 0x000fe2000000000f */
[----:B------:R-:W-:Y:S01]  /*73a0*/  LOP3.LUT R40, R59, 0xffff0000, RZ, 0xc0, !PT ;  /* 0xffff00003b287812 */ /* 0x000fe200078ec0ff */
[----:B------:R-:W-:Y:S01]  /*73b0*/  FFMA R12, R41, R43, R12 ;  /* 0x0000002b290c7223 */ /* 0x000fe2000000000c */
[----:B------:R-:W-:Y:S01]  /*73c0*/  SHF.L.U32 R43, R64, 0x10, RZ ;  /* 0x00000010402b7819 */ /* 0x000fe200000006ff */
[----:B------:R-:W-:Y:S01]  /*73d0*/  FMUL R14, R38, R18 ;  /* 0x00000012260e7220 */ /* 0x000fe20000400000 */
[----:B------:R-:W-:Y:S01]  /*73e0*/  F2FP.BF16.F32.PACK_AB R69, R15, R10 ;  /* 0x0000000a0f45723e */ /* 0x000fe200000010ff */
[----:B------:R-:W-:Y:S01]  /*73f0*/  FFMA R13, R41, R42, R13 ;  /* 0x0000002a290d7223 */ /* 0x000fe2000000000d */
[----:B------:R-:W-:Y:S01]  /*7400*/  LOP3.LUT R42, R64, 0xffff0000, RZ, 0xc0, !PT ;  /* 0xffff0000402a7812 */ /* 0x000fe200078ec0ff */
[C---:B------:R-:W-:Y:S01]  /*7410*/  FMUL R19, R38.reuse, R19 ;  /* 0x0000001326137220 */ /* 0x040fe20000400000 */
[C---:B------:R-:W-:Y:S01]  /*7420*/  FMUL R16, R38.reuse, R20 ;  /* 0x0000001426107220 */ /* 0x040fe20000400000 */
[C---:B------:R-:W-:Y:S01]  /*7430*/  FMUL R17, R38.reuse, R21 ;  /* 0x0000001526117220 */ /* 0x040fe20000400000 */
[----:B------:R-:W-:Y:S01]  /*7440*/  F2FP.BF16.F32.PACK_AB R70, R13, R12 ;  /* 0x0000000c0d46723e */ /* 0x000fe200000010ff */
[----:B------:R-:W-:Y:S01]  /*7450*/  FFMA R14, R41, R45, R14 ;  /* 0x0000002d290e7223 */ /* 0x000fe2000000000e */
[----:B------:R-:W-:Y:S01]  /*7460*/  SHF.L.U32 R45, R65, 0x10, RZ ;  /* 0x00000010412d7819 */ /* 0x000fe200000006ff */
[----:B------:R1:W-:Y:S01]  /*7470*/  STSM.16.M88.4 [R97+0x2400], R52 ;  /* 0x0024003461007844 */ /* 0x0003e20000000200 */
[----:B------:R-:W-:Y:S01]  /*7480*/  FFMA R19, R41, R40, R19 ;  /* 0x0000002829137223 */ /* 0x000fe20000000013 */
[----:B------:R-:W-:Y:S01]  /*7490*/  LOP3.LUT R40, R65, 0xffff0000, RZ, 0xc0, !PT ;  /* 0xffff000041287812 */ /* 0x000fe200078ec0ff */
[----:B------:R-:W-:Y:S01]  /*74a0*/  FFMA R16, R41, R43, R16 ;  /* 0x0000002b29107223 */ /* 0x000fe20000000010 */
[----:B------:R-:W-:Y:S01]  /*74b0*/  SHF.L.U32 R43, R67, 0x10, RZ ;  /* 0x00000010432b7819 */ /* 0x000fe200000006ff */
[----:B------:R-:W-:Y:S01]  /*74c0*/  FMUL R18, R38, R22 ;  /* 0x0000001626127220 */ /* 0x000fe20000400000 */
[----:B------:R-:W-:Y:S01]  /*74d0*/  F2FP.BF16.F32.PACK_AB R71, R19, R14 ;  /* 0x0000000e1347723e */ /* 0x000fe200000010ff */
[C---:B------:R-:W-:Y:S01]  /*74e0*/  FFMA R17, R41.reuse, R42, R17 ;  /* 0x0000002a29117223 */ /* 0x040fe20000000011 */
[----:B------:R-:W-:Y:S01]  /*74f0*/  SHF.L.U32 R42, R66, 0x10, RZ ;  /* 0x00000010422a7819 */ /* 0x000fe200000006ff */
[C---:B------:R-:W-:Y:S01]  /*7500*/  FMUL R23, R38.reuse, R23 ;  /* 0x0000001726177220 */ /* 0x040fe20000400000 */
[----:B------:R-:W-:Y:S01]  /*7510*/  FMUL R20, R38, R24 ;  /* 0x0000001826147220 */ /* 0x000fe20000400000 */
[----:B------:R-:W-:Y:S01]  /*7520*/  FFMA R18, R41, R45, R18 ;  /* 0x0000002d29127223 */ /* 0x000fe20000000012 */
[----:B------:R-:W-:Y:S01]  /*7530*/  SHF.L.U32 R45, R75, 0x10, RZ ;  /* 0x000000104b2d7819 */ /* 0x000fe200000006ff */
[C---:B------:R-:W-:Y:S01]  /*7540*/  FFMA R23, R41.reuse, R40, R23 ;  /* 0x0000002829177223 */ /* 0x040fe20000000017 */
[----:B------:R-:W-:Y:S01]  /*7550*/  LOP3.LUT R40, R66, 0xffff0000, RZ, 0xc0, !PT ;  /* 0xffff000042287812 */ /* 0x000fe200078ec0ff */
[----:B------:R-:W-:Y:S01]  /*7560*/  FFMA R20, R41, R42, R20 ;  /* 0x0000002a29147223 */ /* 0x000fe20000000014 */
[----:B------:R-:W-:Y:S01]  /*7570*/  LOP3.LUT R42, R67, 0xffff0000, RZ, 0xc0, !PT ;  /* 0xffff0000432a7812 */ /* 0x000fe200078ec0ff */
[C---:B------:R-:W-:Y:S01]  /*7580*/  FMUL R21, R38.reuse, R25 ;  /* 0x0000001926157220 */ /* 0x040fe20000400000 */
[C---:B------:R-:W-:Y:S01]  /*7590*/  FMUL R22, R38.reuse, R26 ;  /* 0x0000001a26167220 */ /* 0x040fe20000400000 */
[C---:B------:R-:W-:Y:S01]  /*75a0*/  FMUL R27, R38.reuse, R27 ;  /* 0x0000001b261b7220 */ /* 0x040fe20000400000 */
[----:B------:R-:W-:Y:S01]  /*75b0*/  FMUL R24, R38, R28 ;  /* 0x0000001c26187220 */ /* 0x000fe20000400000 */
[C---:B------:R-:W-:Y:S01]  /*75c0*/  FFMA R21, R41.reuse, R40, R21 ;  /* 0x0000002829157223 */ /* 0x040fe20000000015 */
[C---:B------:R-:W-:Y:S01]  /*75d0*/  SHF.L.U32 R40, R72.reuse, 0x10, RZ ;  /* 0x0000001048287819 */ /* 0x040fe200000006ff */
[----:B------:R-:W-:Y:S01]  /*75e0*/  FFMA R22, R41, R43, R22 ;  /* 0x0000002b29167223 */ /* 0x000fe20000000016 */
[----:B------:R-:W-:Y:S01]  /*75f0*/  SHF.L.U32 R43, R73, 0x10, RZ ;  /* 0x00000010492b7819 */ /* 0x000fe200000006ff */
[----:B------:R2:W-:Y:S01]  /*7600*/  STSM.16.M88.4 [R96+0x2400], R68 ;  /* 0x0024004460007844 */ /* 0x0005e20000000200 */
[C---:B------:R-:W-:Y:S01]  /*7610*/  FFMA R27, R41.reuse, R42, R27 ;  /* 0x0000002a291b7223 */ /* 0x040fe2000000001b */
[----:B------:R-:W-:Y:S01]  /*7620*/  LOP3.LUT R42, R72, 0xffff0000, RZ, 0xc0, !PT ;  /* 0xffff0000482a7812 */ /* 0x000fe200078ec0ff */
[C---:B------:R-:W-:Y:S01]  /*7630*/  FMUL R25, R38.reuse, R29 ;  /* 0x0000001d26197220 */ /* 0x040fe20000400000 */
[C---:B------:R-:W-:Y:S01]  /*7640*/  FMUL R26, R38.reuse, R30 ;  /* 0x0000001e261a7220 */ /* 0x040fe20000400000 */
[----:B------:R-:W-:Y:S01]  /*7650*/  FFMA R24, R41, R40, R24 ;  /* 0x0000002829187223 */ /* 0x000fe20000000018 */
[----:B------:R-:W-:Y:S01]  /*7660*/  LOP3.LUT R40, R73, 0xffff0000, RZ, 0xc0, !PT ;  /* 0xffff000049287812 */ /* 0x000fe200078ec0ff */
[C---:B------:R-:W-:Y:S01]  /*7670*/  FFMA R25, R41.reuse, R42, R25 ;  /* 0x0000002a29197223 */ /* 0x040fe20000000019 */
[C---:B------:R-:W-:Y:S01]  /*7680*/  FFMA R26, R41.reuse, R43, R26 ;  /* 0x0000002b291a7223 */ /* 0x040fe2000000001a */
[----:B------:R-:W-:Y:S01]  /*7690*/  FMUL R31, R38, R31 ;  /* 0x0000001f261f7220 */ /* 0x000fe20000400000 */
[----:B------:R-:W-:Y:S01]  /*76a0*/  SHF.L.U32 R43, R74, 0x10, RZ ;  /* 0x000000104a2b7819 */ /* 0x000fe200000006ff */
[----:B------:R-:W-:Y:S01]  /*76b0*/  FMUL R28, R38, R32 ;  /* 0x00000020261c7220 */ /* 0x000fe20000400000 */
[----:B------:R-:W-:Y:S01]  /*76c0*/  LOP3.LUT R42, R74, 0xffff0000, RZ, 0xc0, !PT ;  /* 0xffff00004a2a7812 */ /* 0x000fe200078ec0ff */
[C---:B------:R-:W-:Y:S01]  /*76d0*/  FMUL R29, R38.reuse, R33 ;  /* 0x00000021261d7220 */ /* 0x040fe20000400000 */
[C---:B------:R-:W-:Y:S01]  /*76e0*/  FMUL R30, R38.reuse, R34 ;  /* 0x00000022261e7220 */ /* 0x040fe20000400000 */
[C---:B------:R-:W-:Y:S01]  /*76f0*/  FFMA R31, R41.reuse, R40, R31 ;  /* 0x00000028291f7223 */ /* 0x040fe2000000001f */
[----:B------:R-:W-:Y:S01]  /*7700*/  FMUL R35, R38, R35 ;  /* 0x0000002326237220 */ /* 0x000fe20000400000 */
[C---:B------:R-:W-:Y:S01]  /*7710*/  FFMA R28, R41.reuse, R43, R28 ;  /* 0x0000002b291c7223 */ /* 0x040fe2000000001c */
[C---:B------:R-:W-:Y:S01]  /*7720*/  FFMA R29, R41.reuse, R42, R29 ;  /* 0x0000002a291d7223 */ /* 0x040fe2000000001d */
[C---:B------:R-:W-:Y:S01]  /*7730*/  FFMA R30, R41.reuse, R45, R30 ;  /* 0x0000002d291e7223 */ /* 0x040fe2000000001e */
[----:B------:R-:W-:Y:S01]  /*7740*/  FFMA R35, R41, R44, R35 ;  /* 0x0000002c29237223 */ /* 0x000fe20000000023 */
[----:B-1----:R-:W-:Y:S02]  /*7750*/  F2FP.BF16.F32.PACK_AB R52, R17, R16 ;  /* 0x000000101134723e */ /* 0x002fe400000010ff */
[----:B------:R-:W-:Y:S02]  /*7760*/  F2FP.BF16.F32.PACK_AB R53, R23, R18 ;  /* 0x000000121735723e */ /* 0x000fe400000010ff */
[----:B------:R-:W-:Y:S02]  /*7770*/  F2FP.BF16.F32.PACK_AB R54, R21, R20 ;  /* 0x000000141536723e */ /* 0x000fe400000010ff */
[----:B------:R-:W-:Y:S02]  /*7780*/  F2FP.BF16.F32.PACK_AB R55, R27, R22 ;  /* 0x000000161b37723e */ /* 0x000fe400000010ff */
[----:B------:R-:W-:Y:S02]  /*7790*/  F2FP.BF16.F32.PACK_AB R104, R25, R24 ;  /* 0x000000181968723e */ /* 0x000fe400000010ff */
[----:B------:R-:W-:Y:S01]  /*77a0*/  F2FP.BF16.F32.PACK_AB R105, R31, R26 ;  /* 0x0000001a1f69723e */ /* 0x000fe200000010ff */
[----:B------:R2:W-:Y:S01]  /*77b0*/  STSM.16.M88.4 [R99+0x2000], R52 ;  /* 0x0020003463007844 */ /* 0x0005e20000000200 */
[----:B------:R-:W-:Y:S02]  /*77c0*/  F2FP.BF16.F32.PACK_AB R106, R29, R28 ;  /* 0x0000001c1d6a723e */ /* 0x000fe400000010ff */
[----:B------:R-:W-:Y:S05]  /*77d0*/  F2FP.BF16.F32.PACK_AB R107, R35, R30 ;  /* 0x0000001e236b723e */ /* 0x000fea00000010ff */
[----:B------:R2:W-:Y:S01]  /*77e0*/  STSM.16.M88.4 [R100+0x2000], R104 ;  /* 0x0020006864007844 */ /* 0x0005e20000000200 */
[----:B------:R-:W-:Y:S01]  /*77f0*/  @!PT LDS RZ, [RZ] ;  /* 0x00000000fffff984 */ /* 0x000fe20000000800 */
[----:B------:R-:W-:Y:S01]  /*7800*/  @!PT LDS RZ, [RZ] ;  /* 0x00000000fffff984 */ /* 0x000fe20000000800 */
[----:B------:R-:W-:Y:S01]  /*7810*/  @!PT LDS RZ, [RZ] ;  /* 0x00000000fffff984 */ /* 0x000fe20000000800 */
[----:B------:R-:W-:Y:S01]  /*7820*/  @!PT LDS RZ, [RZ] ;  /* 0x00000000fffff984 */ /* 0x000fe20000000800 */
[----:B------:R1:W-:Y:S07]  /*7830*/  MEMBAR.ALL.CTA ;  /* 0x0000000000007992 */ /* 0x0003ee0000008000 */
[----:B-1----:R-:W1:Y:S02]  /*7840*/  FENCE.VIEW.ASYNC.S ;  /* 0x00000000000073c6 */ /* 0x002e640000000000 */
[----:B-1----:R-:W-:Y:S06]  /*7850*/  BAR.SYNC.DEFER_BLOCKING 0x1, 0x80 ;  /* 0x0042000000007b1d */ /* 0x002fec0000010000 */
[----:B------:R-:W-:Y:S05]  /*7860*/  @P0 BRA `(.L_x_114) ;  /* 0x0000000000280947 */ /* 0x000fea0003800000 */
[----:B------:R-:W1:Y:S01]  /*7870*/  LDCU.64 UR6, c[0x0][0x348] ;  /* 0x00006900ff0677ac */ /* 0x000e620008000a00 */
[----:B------:R-:W-:Y:S02]  /*7880*/  UIADD3 UR9, UPT, UPT, UR49, 0x40, URZ ;  /* 0x0000004031097890 */ /* 0x000fe4000fffe0ff */
[----:B------:R-:W-:Y:S01]  /*7890*/  UIADD3 UR8, UPT, UPT, UR44, 0x2400, URZ ;  /* 0x000024002c087890 */ /* 0x000fe2000fffe0ff */
[----:B------:R-:W-:Y:S01]  /*78a0*/  UMOV UR10, UR50 ;  /* 0x00000032000a7c82 */ /* 0x000fe20008000000 */
[----:B------:R-:W-:Y:S01]  /*78b0*/  UMOV UR11, UR36 ;  /* 0x00000024000b7c82 */ /* 0x000fe20008000000 */
[----:B-1----:R-:W-:Y:S04]  /*78c0*/  UIADD3 UR4, UP0, UPT, UR6, 0x680, URZ ;  /* 0x0000068006047890 */ /* 0x002fe8000ff1e0ff */
[----:B------:R-:W-:Y:S09]  /*78d0*/  UIADD3.X UR5, UPT, UPT, URZ, UR7, URZ, UP0, !UPT ;  /* 0x00000007ff057290 */ /* 0x000ff200087fe4ff */
[----:B------:R1:W-:Y:S01]  /*78e0*/  UTMASTG.3D [UR8], [UR4] ;  /* 0x00000008040073b5 */ /* 0x0003e20008010000 */
[----:B------:R0:W-:Y:S01]  /*78f0*/  UTMACMDFLUSH ;  /* 0x00000000000079b7 */ /* 0x0001e20000000000 */
[----:B-1----:R-:W-:Y:S04]  /*7900*/  DEPBAR.LE SB0, 0x1 ;  /* 0x000080400000791a */ /* 0x002fe80000000000 */
.L_x_114:
[----:B------:R-:W-:Y:S05]  /*7910*/  BSYNC.RECONVERGENT B0 ;  /* 0x0000000000007941 */ /* 0x000fea0003800200 */
.L_x_113:
[----:B------:R-:W-:Y:S01]  /*7920*/  BAR.SYNC.DEFER_BLOCKING 0x1, 0x80 ;  /* 0x0042000000007b1d */ /* 0x000fe20000010000 */
[----:B------:R-:W-:Y:S04]  /*7930*/  UIADD3 UR4, UPT, UPT, UR46, 0x1, URZ ;  /* 0x000000012e047890 */ /* 0x000fe8000fffe0ff */
[----:B------:R-:W-:Y:S04]  /*7940*/  UISETP.NE.AND UP0, UPT, UR4, 0x4, UPT ;  /* 0x000000040400788c */ /* 0x000fe8000bf05270 */
[----:B------:R-:W-:Y:S01]  /*7950*/  USEL UR45, UR4, URZ, UP0 ;  /* 0x000000ff042d7287 */ /* 0x000fe20008000000 */
[----:B------:R1:W-:Y:S01]  /*7960*/  @P6 SYNCS.ARRIVE.TRANS64.RED.A1T0 RZ, [R102+URZ], RZ ;  /* 0x000000ff66ff69a7 */ /* 0x0003e200081004ff */
[----:B------:R-:W-:Y:S01]  /*7970*/  BSSY B1, `(.L_x_115) ;  /* 0x0000018000017945 */ /* 0x000fe20003800000 */
[----:B------:R-:W3:Y:S02]  /*7980*/  @P6 SYNCS.PHASECHK.TRANS64.TRYWAIT P0, [R63+URZ+0x30], R108 ;  /* 0x0000306c3f0065a7 */ /* 0x000ee400080011ff */
[----:B---3--:R-:W-:Y:S01]  /*7990*/  @P6 SEL R60, RZ, 0x1, !P0 ;  /* 0x00000001ff3c6807 */ /* 0x008fe20004000000 */
[----:B-1----:R-:W-:Y:S06]  /*79a0*/  @!P6 BRA `(.L_x_116) ;  /* 0x000000000050e947 */ /* 0x002fec0003800000 */
        /* <DEDUP_REMOVED lines=8> */
[----:B------:R-:W-:Y:S04]  /*7a30*/  SHF.L.U32 R4, R91, 0x1f, RZ ;  /* 0x0000001f5b047819 */ /* 0x000fe800000006ff */
[----:B------:R-:W1:Y:S02]  /*7a40*/  SYNCS.PHASECHK.TRANS64.TRYWAIT P0, [R63+URZ+0x30], R4 ;  /* 0x000030043f0075a7 */ /* 0x000e6400080011ff */
[----:B-1----:R-:W-:Y:S05]  /*7a50*/  @!P0 BRA `(.L_x_119) ;  /* 0x00000024006c8947 */ /* 0x002fea0003800000 */
.L_x_118:
[----:B------:R-:W-:Y:S05]  /*7a60*/  BSYNC B0 ;  /* 0x0000000000007941 */ /* 0x000fea0003800000 */
.L_x_117:
[----:B------:R-:W-:Y:S02]  /*7a70*/  ISETP.NE.AND P0, PT, R61, RZ, PT ;  /* 0x000000ff3d00720c */ /* 0x000fe40003f05270 */
[----:B------:R-:W-:Y:S11]  /*7a80*/  IADD3 R46, PT, PT, R46, 0x1, RZ ;  /* 0x000000012e2e7810 */ /* 0x000ff60007ffe0ff */
[----:B-1----:R-:W-:Y:S01]  /*7a90*/  @P0 IMAD.IADD R4, R92, 0x1, R3 ;  /* 0x000000015c040824 */ /* 0x002fe200078e0203 */
[----:B------:R-:W-:Y:S05]  /*7aa0*/  @P0 WARPSYNC.ALL ;  /* 0x0000000000000948 */ /* 0x000fea0003800000 */
[----:B------:R1:W3:Y:S04]  /*7ab0*/  @P0 LDSM.16.M88.4 R48, [R2+UR44+0x400] ;  /* 0x0004002c0230083b */ /* 0x0002e80008000200 */
[----:B------:R1:W4:Y:S04]  /*7ac0*/  @P0 LDSM.16.M88.4 R56, [R0+0x400] ;  /* 0x000400000038083b */ /* 0x0003280000000200 */
[----:B------:R1:W1:Y:S04]  /*7ad0*/  @P0 LDSM.16.M88.4 R64, [R3+0x400] ;  /* 0x000400000340083b */ /* 0x0002680000000200 */
[----:B------:R1:W1:Y:S02]  /*7ae0*/  @P0 LDSM.16.M88.4 R72, [R4+0x400] ;  /* 0x000400000448083b */ /* 0x0002640000000200 */
.L_x_116:
[----:B------:R-:W-:Y:S05]  /*7af0*/  BSYNC B1 ;  /* 0x0000000000017941 */ /* 0x000fea0003800000 */
.L_x_115:
[----:B-1----:R-:W-:Y:S05]  /*7b00*/  VIADD R3, R39, 0x80 ;  /* 0x0000008027037836 */ /* 0x002fea0000000000 */
[----:B------:R-:W-:Y:S04]  /*7b10*/  SHF.R.U32.HI R3, RZ, 0x15, R3 ;  /* 0x00000015ff037819 */ /* 0x000fe80000011603 */
[----:B------:R-:W-:Y:S11]  /*7b20*/  LOP3.LUT P0, RZ, R3, 0x3, R82, 0x48, !PT ;  /* 0x0000000303ff7812 */ /* 0x000ff60007804852 */
[----:B------:R-:W-:Y:S02]  /*7b30*/  @!UPT UIADD3 URZ, UPT, UPT, URZ, URZ, URZ ;  /* 0x000000fffffff290 */ /* 0x000fe4000fffe0ff */
[----:B------:R-:W-:Y:S05]  /*7b40*/  @!P0 BRA `(.L_x_120) ;  /* 0x0000000000408947 */ /* 0x000fea0003800000 */
[----:B------:R-:W1:Y:S01]  /*7b50*/  LDCU.64 UR8, c[0x4][0x70] ;  /* 0x01000e00ff0877ac */ /* 0x000e620008000a00 */
[----:B------:R-:W-:Y:S01]  /*7b60*/  MOV R3, 0x0 ;  /* 0x0000000000037802 */ /* 0x000fe20000000f00 */
[----:B------:R-:W-:Y:S02]  /*7b70*/  HFMA2 R12, -RZ, RZ, 0, 5.9604644775390625e-08 ;  /* 0x00000001ff0c7431 */ /* 0x000fe400000001ff */
[----:B------:R-:W-:Y:S02]  /*7b80*/  IMAD.MOV.U32 R8, RZ, RZ, 0x192 ;  /* 0x00000192ff087424 */ /* 0x000fe400078e00ff */
[----:B------:R-:W-:Y:S01]  /*7b90*/  IMAD.MOV.U32 R13, RZ, RZ, RZ ;  /* 0x000000ffff0d7224 */ /* 0x000fe200078e00ff */
[----:B------:R-:W5:Y:S01]  /*7ba0*/  LDCU.64 UR6, c[0x4][0x78] ;  /* 0x01000f00ff0677ac */ /* 0x000f620008000a00 */
[----:B------:R-:W2:Y:S01]  /*7bb0*/  LDC.64 R2, c[0x4][R3] ;  /* 0x0100000003027b82 */ /* 0x000ea20000000a00 */
[----:B------:R-:W3:Y:S01]  /*7bc0*/  LDCU.64 UR4, c[0x4][0x10] ;  /* 0x01000200ff0477ac */ /* 0x000ee20008000a00 */
[----:B-1----:R-:W-:Y:S01]  /*7bd0*/  MOV R5, UR9 ;  /* 0x0000000900057c02 */ /* 0x002fe20008000f00 */
[----:B------:R-:W-:Y:S01]  /*7be0*/  IMAD.U32 R4, RZ, RZ, UR8 ;  /* 0x00000008ff047e24 */ /* 0x000fe2000f8e00ff */
[----:B-----5:R-:W-:Y:S01]  /*7bf0*/  MOV R7, UR7 ;  /* 0x0000000700077c02 */ /* 0x020fe20008000f00 */
[----:B------:R-:W-:Y:S01]  /*7c00*/  IMAD.U32 R6, RZ, RZ, UR6 ;  /* 0x00000006ff067e24 */ /* 0x000fe2000f8e00ff */
[----:B---3--:R-:W-:Y:S01]  /*7c10*/  MOV R11, UR5 ;  /* 0x00000005000b7c02 */ /* 0x008fe20008000f00 */
[----:B------:R-:W-:Y:S02]  /*7c20*/  IMAD.U32 R10, RZ, RZ, UR4 ;  /* 0x00000004ff0a7e24 */ /* 0x000fe4000f8e00ff */
[----:B------:R-:W-:Y:S07]  /*7c30*/  LEPC R20, `(.L_x_120) ;  /* 0x000000001014794e */ /* 0x000fee0000000000 */
[----:B--2-4-:R-:W-:Y:S05]  /*7c40*/  CALL.ABS.NOINC R2 ;  /* 0x0000000002007343 */ /* 0x014fea0003c00000 */
.L_x_120:
[C---:B---3--:R-:W-:Y:S01]  /*7c50*/  SHF.L.U32 R40, R48.reuse, 0x10, RZ ;  /* 0x0000001030287819 */ /* 0x048fe200000006ff */
[----:B------:R-:W-:Y:S05]  /*7c60*/  WARPSYNC.ALL ;  /* 0x0000000000007948 */ /* 0x000fea0003800000 */
[----:B------:R-:W-:Y:S01]  /*7c70*/  R2UR UR4, R39 ;  /* 0x00000000270472ca */ /* 0x000fe200000e0000 */
[----:B------:R-:W-:Y:S01]  /*7c80*/  BSSY.RECONVERGENT B0, `(.L_x_121) ;  /* 0x000008f000007945 */ /* 0x000fe20003800200 */
[----:B------:R-:W-:Y:S02]  /*7c90*/  LOP3.LUT R43, R48, 0xffff0000, RZ, 0xc0, !PT ;  /* 0xffff0000302b7812 */ /* 0x000fe400078ec0ff */
[----:B------:R-:W-:Y:S02]  /*7ca0*/  SHF.L.U32 R42, R49, 0x10, RZ ;  /* 0x00000010312a7819 */ /* 0x000fe400000006ff */
[C---:B------:R-:W-:Y:S02]  /*7cb0*/  SHF.L.U32 R45, R51.reuse, 0x10, RZ ;  /* 0x00000010332d7819 */ /* 0x040fe400000006ff */
[----:B------:R-:W-:Y:S02]  /*7cc0*/  LOP3.LUT R44, R51, 0xffff0000, RZ, 0xc0, !PT ;  /* 0xffff0000332c7812 */ /* 0x000fe400078ec0ff */
[----:B------:R-:W-:Y:S02]  /*7cd0*/  ISETP.NE.AND P6, PT, R95, RZ, PT ;  /* 0x000000ff5f00720c */ /* 0x000fe40003fc5270 */
[----:B------:R-:W-:Y:S01]  /*7ce0*/  ISETP.NE.AND P0, PT, R94, RZ, PT ;  /* 0x000000ff5e00720c */ /* 0x000fe20003f05270 */
[----:B------:R-:W1:Y:S01]  /*7cf0*/  LDTM.16dp256bit.x8 R4, tmem[UR4+0x80] ;  /* 0x00008004000479ee */ /* 0x000e6200081a0000 */
[----:B------:R-:W-:Y:S02]  /*7d00*/  MOV R63, UR45 ;  /* 0x0000002d003f7c02 */ /* 0x000fe40008000f00 */
[----:B------:R-:W-:Y:S07]  /*7d10*/  LEA R108, R46, UR44, 0x3 ;  /* 0x0000002c2e6c7c11 */ /* 0x000fee000f8e18ff */
[----:B------:R-:W-:Y:S04]  /*7d20*/  @P6 LEA R63, R63, UR44, 0x3 ;  /* 0x0000002c3f3f6c11 */ /* 0x000fe8000f8e18ff */
[----:B------:R-:W-:Y:S02]  /*7d30*/  @P6 IADD3 R102, PT, PT, R63, 0x50, RZ ;  /* 0x000000503f666810 */ /* 0x000fe40007ffe0ff */
[----:B------:R-:W-:Y:S02]  /*7d40*/  @P6 SHF.L.U32 R63, R91, 0x1f, RZ ;  /* 0x0000001f5b3f6819 */ /* 0x000fe400000006ff */
[----:B------:R-:W-:Y:S01]  /*7d50*/  @P6 PRMT R102, R101, 0x654, R102 ;  /* 0x0000065465666816 */ /* 0x000fe20000000066 */
[C---:B-1----:R-:W-:Y:S01]  /*7d60*/  FMUL R0, R38.reuse, R4 ;  /* 0x0000000426007220 */ /* 0x042fe20000400000 */
[C---:B------:R-:W-:Y:S01]  /*7d70*/  FMUL R2, R38.reuse, R5 ;  /* 0x0000000526027220 */ /* 0x040fe20000400000 */
[C---:B------:R-:W-:Y:S01]  /*7d80*/  FMUL R3, R38.reuse, R6 ;  /* 0x0000000626037220 */ /* 0x040fe20000400000 */
        /* <DEDUP_REMOVED lines=8> */
[----:B--2---:R-:W-:Y:S01]  /*7e10*/  F2FP.BF16.F32.PACK_AB R68, R2, R0 ;  /* 0x000000000244723e */ /* 0x004fe200000010ff */
[----:B------:R-:W-:Y:S01]  /*7e20*/  FMUL R5, R38, R9 ;  /* 0x0000000926057220 */ /* 0x000fe20000400000 */
[C---:B------:R-:W-:Y:S01]  /*7e30*/  FFMA R7, R41.reuse, R40, R7 ;  /* 0x0000002829077223 */ /* 0x040fe20000000007 */
[----:B----4-:R-:W-:Y:S01]  /*7e40*/  SHF.L.U32 R40, R56, 0x10, RZ ;  /* 0x0000001038287819 */ /* 0x010fe200000006ff */
[C---:B------:R-:W-:Y:S01]  /*7e50*/  FMUL R6, R38.reuse, R10 ;  /* 0x0000000a26067220 */ /* 0x040fe20000400000 */
[C---:B------:R-:W-:Y:S01]  /*7e60*/  FMUL R11, R38.reuse, R11 ;  /* 0x0000000b260b7220 */ /* 0x040fe20000400000 */
[----:B------:R-:W-:Y:S01]  /*7e70*/  FFMA R4, R41, R43, R4 ;  /* 0x0000002b29047223 */ /* 0x000fe20000000004 */
[----:B------:R-:W-:Y:S01]  /*7e80*/  SHF.L.U32 R43, R57, 0x10, RZ ;  /* 0x00000010392b7819 */ /* 0x000fe200000006ff */
[----:B------:R-:W-:Y:S01]  /*7e90*/  FMUL R8, R38, R12 ;  /* 0x0000000c26087220 */ /* 0x000fe20000400000 */
[----:B------:R-:W-:Y:S01]  /*7ea0*/  F2FP.BF16.F32.PACK_AB R69, R7, R3 ;  /* 0x000000030745723e */ /* 0x000fe200000010ff */
[C---:B------:R-:W-:Y:S01]  /*7eb0*/  FFMA R5, R41.reuse, R42, R5 ;  /* 0x0000002a29057223 */ /* 0x040fe20000000005 */
[----:B------:R-:W-:Y:S01]  /*7ec0*/  LOP3.LUT R42, R56, 0xffff0000, RZ, 0xc0, !PT ;  /* 0xffff0000382a7812 */ /* 0x000fe200078ec0ff */
[----:B------:R-:W-:Y:S01]  /*7ed0*/  FFMA R6, R41, R45, R6 ;  /* 0x0000002d29067223 */ /* 0x000fe20000000006 */
[----:B------:R-:W-:Y:S01]  /*7ee0*/  SHF.L.U32 R45, R65, 0x10, RZ ;  /* 0x00000010412d7819 */ /* 0x000fe200000006ff */
[----:B------:R-:W-:Y:S01]  /*7ef0*/  FFMA R11, R41, R44, R11 ;  /* 0x0000002c290b7223 */ /* 0x000fe2000000000b */
[----:B------:R-:W-:Y:S01]  /*7f00*/  F2FP.BF16.F32.PACK_AB R70, R5, R4 ;  /* 0x000000040546723e */ /* 0x000fe200000010ff */
[----:B------:R-:W-:Y:S01]  /*7f10*/  FFMA R8, R41, R40, R8 ;  /* 0x0000002829087223 */ /* 0x000fe20000000008 */
[----:B------:R-:W-:Y:S01]  /*7f20*/  LOP3.LUT R40, R57, 0xffff0000, RZ, 0xc0, !PT ;  /* 0xffff000039287812 */ /* 0x000fe200078ec0ff */
[C---:B------:R-:W-:Y:S01]  /*7f30*/  FMUL R9, R38.reuse, R13 ;  /* 0x0000000d26097220 */ /* 0x040fe20000400000 */
[----:B------:R-:W-:Y:S01]  /*7f40*/  F2FP.BF16.F32.PACK_AB R71, R11, R6 ;  /* 0x000000060b47723e */ /* 0x000fe200000010ff */
[C---:B------:R-:W-:Y:S01]  /*7f50*/  FMUL R10, R38.reuse, R14 ;  /* 0x0000000e260a7220 */ /* 0x040fe20000400000 */
[----:B------:R-:W-:Y:S01]  /*7f60*/  LOP3.LUT R44, R75, 0xffff0000, RZ, 0xc0, !PT ;  /* 0xffff00004b2c7812 */ /* 0x000fe200078ec0ff */
[----:B------:R-:W-:Y:S01]  /*7f70*/  FMUL R15, R38, R15 ;  /* 0x0000000f260f7220 */ /* 0x000fe20000400000 */
        /* <DEDUP_REMOVED lines=8> */
[----:B------:R-:W-:Y:S01]  /*8000*/  FMUL R13, R38, R17 ;  /* 0x00000011260d7220 */ /* 0x000fe20000400000 */
[----:B------:R-:W-:Y:S01]  /*8010*/  F2FP.BF16.F32.PACK_AB R53, R15, R10 ;  /* 0x0000000a0f35723e */ /* 0x000fe200000010ff */
[C---:B------:R-:W-:Y:S01]  /*8020*/  FFMA R12, R41.reuse, R42, R12 ;  /* 0x0000002a290c7223 */ /* 0x040fe2000000000c */
[----:B------:R-:W-:Y:S01]  /*8030*/  LOP3.LUT R42, R64, 0xffff0000, RZ, 0xc0, !PT ;  /* 0xffff0000402a7812 */ /* 0x000fe200078ec0ff */
[C---:B------:R-:W-:Y:S01]  /*8040*/  FMUL R14, R38.reuse, R18 ;  /* 0x00000012260e7220 */ /* 0x040fe20000400000 */
[----:B------:R-:W-:Y:S01]  /*8050*/  FFMA R13, R41, R40, R13 ;  /* 0x00000028290d7223 */ /* 0x000fe2000000000d */
[----:B------:R-:W-:Y:S01]  /*8060*/  LOP3.LUT R40, R59, 0xffff0000, RZ, 0xc0, !PT ;  /* 0xffff00003b287812 */ /* 0x000fe200078ec0ff */
[----:B------:R-:W-:Y:S01]  /*8070*/  FMUL R19, R38, R19 ;  /* 0x0000001326137220 */ /* 0x000fe20000400000 */
[----:B------:R-:W-:Y:S01]  /*8080*/  FFMA R14, R41, R43, R14 ;  /* 0x0000002b290e7223 */ /* 0x000fe2000000000e */
[----:B------:R-:W-:Y:S01]  /*8090*/  SHF.L.U32 R43, R64, 0x10, RZ ;  /* 0x00000010402b7819 */ /* 0x000fe200000006ff */
[C---:B------:R-:W-:Y:S01]  /*80a0*/  FMUL R16, R38.reuse, R20 ;  /* 0x0000001426107220 */ /* 0x040fe20000400000 */
[----:B------:R-:W-:Y:S01]  /*80b0*/  F2FP.BF16.F32.PACK_AB R54, R13, R12 ;  /* 0x0000000c0d36723e */ /* 0x000fe200000010ff */
[----:B------:R1:W-:Y:S01]  /*80c0*/  STSM.16.M88.4 [R97+0x4400], R68 ;  /* 0x0044004461007844 */ /* 0x0003e20000000200 */
        /* <DEDUP_REMOVED lines=24> */
[----:B------:R2:W-:Y:S01]  /*8250*/  STSM.16.M88.4 [R96+0x4400], R52 ;  /* 0x0044003460007844 */ /* 0x0005e20000000200 */
[----:B------:R-:W-:Y:S01]  /*8260*/  FFMA R27, R41, R42, R27 ;  /* 0x0000002a291b7223 */ /* 0x000fe2000000001b */
[----:B------:R-:W-:Y:S01]  /*8270*/  LOP3.LUT R42, R72, 0xffff0000, RZ, 0xc0, !PT ;  /* 0xffff0000482a7812 */ /* 0x000fe200078ec0ff */
[C---:B------:R-:W-:Y:S01]  /*8280*/  FMUL R24, R38.reuse, R28 ;  /* 0x0000001c26187220 */ /* 0x040fe20000400000 */
[C---:B------:R-:W-:Y:S01]  /*8290*/  FMUL R25, R38.reuse, R29 ;  /* 0x0000001d26197220 */ /* 0x040fe20000400000 */
[C---:B------:R-:W-:Y:S01]  /*82a0*/  FMUL R26, R38.reuse, R30 ;  /* 0x0000001e261a7220 */ /* 0x040fe20000400000 */
[----:B-1----:R-:W-:Y:S01]  /*82b0*/  F2FP.BF16.F32.PACK_AB R68, R17, R16 ;  /* 0x000000101144723e */ /* 0x002fe200000010ff */
[C---:B------:R-:W-:Y:S01]  /*82c0*/  FFMA R24, R41.reuse, R40, R24 ;  /* 0x0000002829187223 */ /* 0x040fe20000000018 */
[C---:B------:R-:W-:Y:S01]  /*82d0*/  FFMA R25, R41.reuse, R42, R25 ;  /* 0x0000002a29197223 */ /* 0x040fe20000000019 */
[----:B------:R-:W-:Y:S01]  /*82e0*/  FFMA R26, R41, R43, R26 ;  /* 0x0000002b291a7223 */ /* 0x000fe2000000001a */
[----:B------:R-:W-:Y:S01]  /*82f0*/  LOP3.LUT R40, R73, 0xffff0000, RZ, 0xc0, !PT ;  /* 0xffff000049287812 */ /* 0x000fe200078ec0ff */
        /* <DEDUP_REMOVED lines=39> */
.L_x_122:
[----:B------:R-:W-:Y:S05]  /*8570*/  BSYNC.RECONVERGENT B0 ;  /* 0x0000000000007941 */ /* 0x000fea0003800200 */
.L_x_121:
        /* <DEDUP_REMOVED lines=20> */
.L_x_126:
[----:B------:R-:W-:Y:S05]  /*86c0*/  BSYNC B0 ;  /* 0x0000000000007941 */ /* 0x000fea0003800000 */
.L_x_125:
[----:B------:R-:W-:Y:S11]  /*86d0*/  ISETP.NE.AND P0, PT, R61, RZ, PT ;  /* 0x000000ff3d00720c */ /* 0x000ff60003f05270 */
[----:B------:R-:W-:Y:S02]  /*86e0*/  @!UPT UIADD3 URZ, UPT, UPT, URZ, URZ, URZ ;  /* 0x000000fffffff290 */ /* 0x000fe4000fffe0ff */
[----:B------:R-:W-:Y:S01]  /*86f0*/  @P0 IADD3 R2, PT, PT, R92, R5, RZ ;  /* 0x000000055c020210 */ /* 0x000fe20007ffe0ff */
[----:B------:R-:W-:Y:S05]  /*8700*/  @P0 WARPSYNC.ALL ;  /* 0x0000000000000948 */ /* 0x000fea0003800000 */
[----:B------:R3:W4:Y:S04]  /*8710*/  @P0 LDSM.16.M88.4 R48, [R46+UR44+0x400] ;  /* 0x0004002c2e30083b */ /* 0x0007280008000200 */
[----:B------:R3:W1:Y:S04]  /*8720*/  @P0 LDSM.16.M88.4 R56, [R0+0x400] ;  /* 0x000400000038083b */ /* 0x0006680000000200 */
[----:B------:R3:W1:Y:S04]  /*8730*/  @P0 LDSM.16.M88.4 R64, [R5+0x400] ;  /* 0x000400000540083b */ /* 0x0006680000000200 */
[----:B------:R3:W1:Y:S02]  /*8740*/  @P0 LDSM.16.M88.4 R72, [R2+0x400] ;  /* 0x000400000248083b */ /* 0x0006640000000200 */
.L_x_124:
[----:B------:R-:W-:Y:S05]  /*8750*/  BSYNC B1 ;  /* 0x0000000000017941 */ /* 0x000fea0003800000 */
.L_x_123:
        /* <DEDUP_REMOVED lines=11> */
[----:B---3--:R-:W3:Y:S01]  /*8810*/  LDC.64 R2, c[0x4][R3] ;  /* 0x0100000003027b82 */ /* 0x008ee20000000a00 */
[----:B------:R-:W2:Y:S01]  /*8820*/  LDCU.64 UR4, c[0x4][0x10] ;  /* 0x01000200ff0477ac */ /* 0x000ea20008000a00 */
[----:B-1----:R-:W-:Y:S01]  /*8830*/  MOV R5, UR9 ;  /* 0x0000000900057c02 */ /* 0x002fe20008000f00 */
[----:B------:R-:W-:Y:S01]  /*8840*/  IMAD.U32 R4, RZ, RZ, UR8 ;  /* 0x00000008ff047e24 */ /* 0x000fe2000f8e00ff */
[----:B-----5:R-:W-:Y:S01]  /*8850*/  MOV R7, UR7 ;  /* 0x0000000700077c02 */ /* 0x020fe20008000f00 */
[----:B------:R-:W-:Y:S01]  /*8860*/  IMAD.U32 R6, RZ, RZ, UR6 ;  /* 0x00000006ff067e24 */ /* 0x000fe2000f8e00ff */
[----:B--2---:R-:W-:Y:S01]  /*8870*/  MOV R11, UR5 ;  /* 0x00000005000b7c02 */ /* 0x004fe20008000f00 */
[----:B------:R-:W-:Y:S02]  /*8880*/  IMAD.U32 R10, RZ, RZ, UR4 ;  /* 0x00000004ff0a7e24 */ /* 0x000fe4000f8e00ff */
[----:B------:R-:W-:Y:S07]  /*8890*/  LEPC R20, `(.L_x_128) ;  /* 0x000000001014794e */ /* 0x000fee0000000000 */
[----:B---34-:R-:W-:Y:S05]  /*88a0*/  CALL.ABS.NOINC R2 ;  /* 0x0000000002007343 */ /* 0x018fea0003c00000 */
.L_x_128:
[----:B------:R-:W-:Y:S01]  /*88b0*/  ISETP.NE.AND P0, PT, R94, RZ, PT ;  /* 0x000000ff5e00720c */ /* 0x000fe20003f05270 */
[----:B------:R-:W-:Y:S05]  /*88c0*/  WARPSYNC.ALL ;  /* 0x0000000000007948 */ /* 0x000fea0003800000 */
[----:B------:R-:W-:Y:S01]  /*88d0*/  R2UR UR4, R39 ;  /* 0x00000000270472ca */ /* 0x000fe200000e0000 */
[----:B------:R-:W1:Y:S01]  /*88e0*/  S2UR UR6, SR_CgaCtaId ;  /* 0x00000000000679c3 */ /* 0x000e620000008800 */
[C---:B----4-:R-:W-:Y:S01]  /*88f0*/  SHF.L.U32 R40, R48.reuse, 0x10, RZ ;  /* 0x0000001030287819 */ /* 0x050fe200000006ff */
[----:B------:R-:W-:Y:S01]  /*8900*/  BSSY.RECONVERGENT B0, `(.L_x_129) ;  /* 0x000008c000007945 */ /* 0x000fe20003800200 */
[----:B------:R-:W-:Y:S02]  /*8910*/  LOP3.LUT R42, R48, 0xffff0000, RZ, 0xc0, !PT ;  /* 0xffff0000302a7812 */ /* 0x000fe400078ec0ff */
[C---:B------:R-:W-:Y:S02]  /*8920*/  SHF.L.U32 R43, R49.reuse, 0x10, RZ ;  /* 0x00000010312b7819 */ /* 0x040fe400000006ff */
[----:B------:R-:W-:Y:S02]  /*8930*/  LOP3.LUT R44, R49, 0xffff0000, RZ, 0xc0, !PT ;  /* 0xffff0000312c7812 */ /* 0x000fe400078ec0ff */
[C---:B------:R-:W-:Y:S02]  /*8940*/  SHF.L.U32 R45, R50.reuse, 0x10, RZ ;  /* 0x00000010322d7819 */ /* 0x040fe400000006ff */
[----:B---3--:R-:W-:Y:S01]  /*8950*/  LOP3.LUT R46, R50, 0xffff0000, RZ, 0xc0, !PT ;  /* 0xffff0000322e7812 */ /* 0x008fe200078ec0ff */
[----:B------:R-:W3:Y:S01]  /*8960*/  LDTM.16dp256bit.x8 R4, tmem[UR4+0xc0] ;  /* 0x0000c004000479ee */ /* 0x000ee200081a0000 */
[C---:B------:R-:W-:Y:S01]  /*8970*/  SHF.L.U32 R47, R51.reuse, 0x10, RZ ;  /* 0x00000010332f7819 */ /* 0x040fe200000006ff */
[----:B------:R-:W-:Y:S01]  /*8980*/  NOP ;  /* 0x0000000000007918 */ /* 0x000fe20000000000 */
[----:B------:R-:W-:Y:S02]  /*8990*/  LOP3.LUT R49, R51, 0xffff0000, RZ, 0xc0, !PT ;  /* 0xffff000033317812 */ /* 0x000fe400078ec0ff */
[----:B------:R-:W-:Y:S02]  /*89a0*/  R2UR UR5, R98 ;  /* 0x00000000620572ca */ /* 0x000fe400000e0000 */
[C---:B------:R-:W-:Y:S02]  /*89b0*/  SHF.L.U32 R48, R56.reuse, 0x10, RZ ;  /* 0x0000001038307819 */ /* 0x040fe400000006ff */
[----:B------:R-:W-:Y:S02]  /*89c0*/  LOP3.LUT R51, R56, 0xffff0000, RZ, 0xc0, !PT ;  /* 0xffff000038337812 */ /* 0x000fe400078ec0ff */
[C---:B------:R-:W-:Y:S02]  /*89d0*/  SHF.L.U32 R50, R57.reuse, 0x10, RZ ;  /* 0x0000001039327819 */ /* 0x040fe400000006ff */
[----:B--2---:R-:W-:Y:S02]  /*89e0*/  LOP3.LUT R52, R57, 0xffff0000, RZ, 0xc0, !PT ;  /* 0xffff000039347812 */ /* 0x004fe400078ec0ff */
[C---:B------:R-:W-:Y:S02]  /*89f0*/  SHF.L.U32 R53, R58.reuse, 0x10, RZ ;  /* 0x000000103a357819 */ /* 0x040fe400000006ff */
[----:B------:R-:W-:Y:S01]  /*8a00*/  LOP3.LUT R54, R58, 0xffff0000, RZ, 0xc0, !PT ;  /* 0xffff00003a367812 */ /* 0x000fe200078ec0ff */
[----:B------:R-:W-:Y:S01]  /*8a10*/  UIADD3 UR4, UPT, UPT, UR5, 0xc0, URZ ;  /* 0x000000c005047890 */ /* 0x000fe2000fffe0ff */
[C---:B------:R-:W-:Y:S02]  /*8a20*/  SHF.L.U32 R55, R59.reuse, 0x10, RZ ;  /* 0x000000103b377819 */ /* 0x040fe400000006ff */
[----:B------:R-:W-:Y:S02]  /*8a30*/  LOP3.LUT R56, R59, 0xffff0000, RZ, 0xc0, !PT ;  /* 0xffff00003b387812 */ /* 0x000fe400078ec0ff */
[----:B------:R-:W-:Y:S01]  /*8a40*/  SHF.L.U32 R57, R64, 0x10, RZ ;  /* 0x0000001040397819 */ /* 0x000fe200000006ff */
[----:B-1----:R-:W-:Y:S01]  /*8a50*/  UPRMT UR4, UR6, 0x654, UR4 ;  /* 0x0000065406047896 */ /* 0x002fe20008000004 */
[C---:B---3--:R-:W-:Y:S01]  /*8a60*/  FMUL R4, R38.reuse, R4 ;  /* 0x0000000426047220 */ /* 0x048fe20000400000 */
[C---:B------:R-:W-:Y:S01]  /*8a70*/  FMUL R5, R38.reuse, R5 ;  /* 0x0000000526057220 */ /* 0x040fe20000400000 */
[----:B------:R-:W-:Y:S01]  /*8a80*/  FMUL R6, R38, R6 ;  /* 0x0000000626067220 */ /* 0x000fe20000400000 */
[----:B------:R-:W-:Y:S01]  /*8a90*/  LOP3.LUT R58, R64, 0xffff0000, RZ, 0xc0, !PT ;  /* 0xffff0000403a7812 */ /* 0x000fe200078ec0ff */
[C---:B------:R-:W-:Y:S01]  /*8aa0*/  FFMA R4, R41.reuse, R40, R4 ;  /* 0x0000002829047223 */ /* 0x040fe20000000004 */
[----:B------:R-:W-:Y:S01]  /*8ab0*/  FFMA R5, R41, R42, R5 ;  /* 0x0000002a29057223 */ /* 0x000fe20000000005 */
[----:B------:R-:W-:Y:S01]  /*8ac0*/  SHF.L.U32 R59, R65, 0x10, RZ ;  /* 0x00000010413b7819 */ /* 0x000fe200000006ff */
[----:B------:R-:W-:Y:S01]  /*8ad0*/  FFMA R6, R41, R43, R6 ;  /* 0x0000002b29067223 */ /* 0x000fe20000000006 */
[----:B------:R-:W-:Y:S01]  /*8ae0*/  SYNCS.ARRIVE.TRANS64.RED.A1T0 RZ, [UR4], RZ ;  /* 0x000000ffffff79a7 */ /* 0x000fe20008100404 */
[C---:B------:R-:W-:Y:S01]  /*8af0*/  FMUL R7, R38.reuse, R7 ;  /* 0x0000000726077220 */ /* 0x040fe20000400000 */
[----:B------:R-:W-:Y:S01]  /*8b00*/  LOP3.LUT R60, R65, 0xffff0000, RZ, 0xc0, !PT ;  /* 0xffff0000413c7812 */ /* 0x000fe200078ec0ff */
[C---:B------:R-:W-:Y:S01]  /*8b10*/  FMUL R8, R38.reuse, R8 ;  /* 0x0000000826087220 */ /* 0x040fe20000400000 */
[----:B------:R-:W-:Y:S01]  /*8b20*/  F2FP.BF16.F32.PACK_AB R104, R5, R4 ;  /* 0x000000040568723e */ /* 0x000fe200000010ff */
[C---:B------:R-:W-:Y:S01]  /*8b30*/  FFMA R7, R41.reuse, R44, R7 ;  /* 0x0000002c29077223 */ /* 0x040fe20000000007 */
[----:B------:R-:W-:Y:S01]  /*8b40*/  FMUL R9, R38, R9 ;  /* 0x0000000926097220 */ /* 0x000fe20000400000 */
[----:B------:R-:W-:Y:S01]  /*8b50*/  FFMA R8, R41, R45, R8 ;  /* 0x0000002d29087223 */ /* 0x000fe20000000008 */
[----:B------:R-:W-:Y:S01]  /*8b60*/  SHF.L.U32 R61, R66, 0x10, RZ ;  /* 0x00000010423d7819 */ /* 0x000fe200000006ff */
[C---:B------:R-:W-:Y:S01]  /*8b70*/  FMUL R0, R38.reuse, R10 ;  /* 0x0000000a26007220 */ /* 0x040fe20000400000 */
[----:B------:R-:W-:Y:S01]  /*8b80*/  F2FP.BF16.F32.PACK_AB R105, R7, R6 ;  /* 0x000000060769723e */ /* 0x000fe200000010ff */
[C---:B------:R-:W-:Y:S01]  /*8b90*/  FFMA R9, R41.reuse, R46, R9 ;  /* 0x0000002e29097223 */ /* 0x040fe20000000009 */
[----:B------:R-:W-:Y:S01]  /*8ba0*/  FMUL R2, R38, R11 ;  /* 0x0000000b26027220 */ /* 0x000fe20000400000 */
[----:B------:R-:W-:Y:S01]  /*8bb0*/  FFMA R0, R41, R47, R0 ;  /* 0x0000002f29007223 */ /* 0x000fe20000000000 */
[----:B------:R-:W-:Y:S01]  /*8bc0*/  LOP3.LUT R62, R66, 0xffff0000, RZ, 0xc0, !PT ;  /* 0xffff0000423e7812 */ /* 0x000fe200078ec0ff */
[C---:B------:R-:W-:Y:S01]  /*8bd0*/  FMUL R3, R38.reuse, R12 ;  /* 0x0000000c26037220 */ /* 0x040fe20000400000 */
[----:B------:R-:W-:Y:S01]  /*8be0*/  F2FP.BF16.F32.PACK_AB R106, R9, R8 ;  /* 0x00000008096a723e */ /* 0x000fe200000010ff */
[C---:B------:R-:W-:Y:S01]  /*8bf0*/  FFMA R2, R41.reuse, R49, R2 ;  /* 0x0000003129027223 */ /* 0x040fe20000000002 */
[C---:B------:R-:W-:Y:S01]  /*8c00*/  FMUL R10, R38.reuse, R13 ;  /* 0x0000000d260a7220 */ /* 0x040fe20000400000 */
[----:B------:R-:W-:Y:S01]  /*8c10*/  FFMA R3, R41, R48, R3 ;  /* 0x0000003029037223 */ /* 0x000fe20000000003 */
[----:B------:R-:W-:Y:S01]  /*8c20*/  SHF.L.U32 R63, R67, 0x10, RZ ;  /* 0x00000010433f7819 */ /* 0x000fe200000006ff */
[----:B------:R-:W-:Y:S01]  /*8c30*/  FMUL R11, R38, R14 ;  /* 0x0000000e260b7220 */ /* 0x000fe20000400000 */
[----:B------:R-:W-:Y:S01]  /*8c40*/  F2FP.BF16.F32.PACK_AB R107, R2, R0 ;  /* 0x00000000026b723e */ /* 0x000fe200000010ff */
[C---:B------:R-:W-:Y:S01]  /*8c50*/  FFMA R10, R41.reuse, R51, R10 ;  /* 0x00000033290a7223 */ /* 0x040fe2000000000a */
[----:B------:R-:W-:Y:S01]  /*8c60*/  FMUL R15, R38, R15 ;  /* 0x0000000f260f7220 */ /* 0x000fe20000400000 */
[----:B------:R-:W-:Y:S01]  /*8c70*/  FFMA R11, R41, R50, R11 ;  /* 0x00000032290b7223 */ /* 0x000fe2000000000b */
[----:B------:R-:W-:Y:S01]  /*8c80*/  LOP3.LUT R64, R67, 0xffff0000, RZ, 0xc0, !PT ;  /* 0xffff000043407812 */ /* 0x000fe200078ec0ff */
[----:B------:R1:W-:Y:S01]  /*8c90*/  STSM.16.M88.4 [R97+0x6400], R104 ;  /* 0x0064006861007844 */ /* 0x0003e20000000200 */
[----:B------:R-:W-:Y:S01]  /*8ca0*/  F2FP.BF16.F32.PACK_AB R108, R10, R3 ;  /* 0x000000030a6c723e */ /* 0x000fe200000010ff */
[C---:B------:R-:W-:Y:S01]  /*8cb0*/  FFMA R15, R41.reuse, R52, R15 ;  /* 0x00000034290f7223 */ /* 0x040fe2000000000f */
[C---:B------:R-:W-:Y:S01]  /*8cc0*/  FMUL R12, R38.reuse, R16 ;  /* 0x00000010260c7220 */ /* 0x040fe20000400000 */
[C---:B------:R-:W-:Y:S01]  /*8cd0*/  FMUL R13, R38.reuse, R17 ;  /* 0x00000011260d7220 */ /* 0x040fe20000400000 */
[----:B------:R-:W-:Y:S01]  /*8ce0*/  FMUL R14, R38, R18 ;  /* 0x00000012260e7220 */ /* 0x000fe20000400000 */
[----:B------:R-:W-:Y:S01]  /*8cf0*/  SHF.L.U32 R65, R72, 0x10, RZ ;  /* 0x0000001048417819 */ /* 0x000fe200000006ff */
[----:B------:R-:W-:Y:S01]  /*8d00*/  FFMA R12, R41, R53, R12 ;  /* 0x00000035290c7223 */ /* 0x000fe2000000000c */
[----:B------:R-:W-:Y:S01]  /*8d10*/  F2FP.BF16.F32.PACK_AB R109, R15, R11 ;  /* 0x0000000b0f6d723e */ /* 0x000fe200000010ff */
[C---:B------:R-:W-:Y:S01]  /*8d20*/  FFMA R13, R41.reuse, R54, R13 ;  /* 0x00000036290d7223 */ /* 0x040fe2000000000d */
[----:B------:R-:W-:Y:S01]  /*8d30*/  FFMA R14, R41, R55, R14 ;  /* 0x00000037290e7223 */ /* 0x000fe2000000000e */
[----:B------:R-:W-:Y:S01]  /*8d40*/  FMUL R19, R38, R19 ;  /* 0x0000001326137220 */ /* 0x000fe20000400000 */
[----:B------:R-:W-:Y:S01]  /*8d50*/  LOP3.LUT R66, R72, 0xffff0000, RZ, 0xc0, !PT ;  /* 0xffff000048427812 */ /* 0x000fe200078ec0ff */
[C---:B------:R-:W-:Y:S01]  /*8d60*/  FMUL R16, R38.reuse, R20 ;  /* 0x0000001426107220 */ /* 0x040fe20000400000 */
[----:B------:R-:W-:Y:S01]  /*8d70*/  F2FP.BF16.F32.PACK_AB R110, R13, R12 ;  /* 0x0000000c0d6e723e */ /* 0x000fe200000010ff */
[C---:B------:R-:W-:Y:S01]  /*8d80*/  FFMA R19, R41.reuse, R56, R19 ;  /* 0x0000003829137223 */ /* 0x040fe20000000013 */
[C---:B------:R-:W-:Y:S01]  /*8d90*/  FMUL R17, R38.reuse, R21 ;  /* 0x0000001526117220 */ /* 0x040fe20000400000 */
[----:B------:R-:W-:Y:S01]  /*8da0*/  FFMA R16, R41, R57, R16 ;  /* 0x0000003929107223 */ /* 0x000fe20000000010 */
[----:B------:R-:W-:Y:S01]  /*8db0*/  SHF.L.U32 R67, R73, 0x10, RZ ;  /* 0x0000001049437819 */ /* 0x000fe200000006ff */
[C---:B------:R-:W-:Y:S01]  /*8dc0*/  FMUL R18, R38.reuse, R22 ;  /* 0x0000001626127220 */ /* 0x040fe20000400000 */
[----:B------:R-:W-:Y:S01]  /*8dd0*/  F2FP.BF16.F32.PACK_AB R111, R19, R14 ;  /* 0x0000000e136f723e */ /* 0x000fe200000010ff */
[C---:B------:R-:W-:Y:S01]  /*8de0*/  FFMA R17, R41.reuse, R58, R17 ;  /* 0x0000003a29117223 */ /* 0x040fe20000000011 */
[C---:B------:R-:W-:Y:S01]  /*8df0*/  FMUL R23, R38.reuse, R23 ;  /* 0x0000001726177220 */ /* 0x040fe20000400000 */
        /* <DEDUP_REMOVED lines=12> */
[C---:B------:R-:W-:Y:S01]  /*8ec0*/  FMUL R27, R38.reuse, R27 ;  /* 0x0000001b261b7220 */ /* 0x040fe20000400000 */
[C---:B------:R-:W-:Y:S01]  /*8ed0*/  FMUL R24, R38.reuse, R28 ;  /* 0x0000001c26187220 */ /* 0x040fe20000400000 */
[C---:B------:R-:W-:Y:S01]  /*8ee0*/  FMUL R25, R38.reuse, R29 ;  /* 0x0000001d26197220 */ /* 0x040fe20000400000 */
[C---:B------:R-:W-:Y:S01]  /*8ef0*/  FFMA R22, R41.reuse, R63, R22 ;  /* 0x0000003f29167223 */ /* 0x040fe20000000016 */
[C---:B------:R-:W-:Y:S01]  /*8f00*/  FMUL R26, R38.reuse, R30 ;  /* 0x0000001e261a7220 */ /* 0x040fe20000400000 */
[C---:B------:R-:W-:Y:S01]  /*8f10*/  FFMA R27, R41.reuse, R64, R27 ;  /* 0x00000040291b7223 */ /* 0x040fe2000000001b */
[----:B------:R-:W-:Y:S01]  /*8f20*/  FMUL R31, R38, R31 ;  /* 0x0000001f261f7220 */ /* 0x000fe20000400000 */
[C---:B------:R-:W-:Y:S01]  /*8f30*/  FFMA R24, R41.reuse, R65, R24 ;  /* 0x0000004129187223 */ /* 0x040fe20000000018 */
[----:B------:R-:W-:Y:S01]  /*8f40*/  LOP3.LUT R70, R74, 0xffff0000, RZ, 0xc0, !PT ;  /* 0xffff00004a467812 */ /* 0x000fe200078ec0ff */
[C---:B------:R-:W-:Y:S01]  /*8f50*/  FMUL R28, R38.reuse, R32 ;  /* 0x00000020261c7220 */ /* 0x040fe20000400000 */
[----:B------:R-:W-:Y:S01]  /*8f60*/  FFMA R25, R41, R66, R25 ;  /* 0x0000004229197223 */ /* 0x000fe20000000019 */
[----:B------:R-:W-:Y:S01]  /*8f70*/  SHF.L.U32 R71, R75, 0x10, RZ ;  /* 0x000000104b477819 */ /* 0x000fe200000006ff */
[C---:B------:R-:W-:Y:S01]  /*8f80*/  FMUL R29, R38.reuse, R33 ;  /* 0x00000021261d7220 */ /* 0x040fe20000400000 */
[----:B------:R-:W-:Y:S01]  /*8f90*/  FFMA R26, R41, R67, R26 ;  /* 0x00000043291a7223 */ /* 0x000fe2000000001a */
[----:B------:R-:W-:Y:S01]  /*8fa0*/  LOP3.LUT R72, R75, 0xffff0000, RZ, 0xc0, !PT ;  /* 0xffff00004b487812 */ /* 0x000fe200078ec0ff */
        /* <DEDUP_REMOVED lines=24> */
[----:B------:R-:W-:Y:S02]  /*9130*/  UIADD3 UR9, UPT, UPT, UR49, 0xc0, URZ ;  /* 0x000000c031097890 */ /* 0x000fe4000fffe0ff */
[----:B------:R-:W-:Y:S01]  /*9140*/  UIADD3 UR8, UPT, UPT, UR44, 0x6400, URZ ;  /* 0x000064002c087890 */ /* 0x000fe2000fffe0ff */
[----:B------:R-:W-:Y:S01]  /*9150*/  UMOV UR10, UR50 ;  /* 0x00000032000a7c82 */ /* 0x000fe20008000000 */
[----:B------:R-:W-:Y:S01]  /*9160*/  UMOV UR11, UR36 ;  /* 0x00000024000b7c82 */ /* 0x000fe20008000000 */
[----:B--2---:R-:W-:Y:S04]  /*9170*/  UIADD3 UR4, UP0, UPT, UR6, 0x680, URZ ;  /* 0x0000068006047890 */ /* 0x004fe8000ff1e0ff */
[----:B------:R-:W-:Y:S09]  /*9180*/  UIADD3.X UR5, UPT, UPT, URZ, UR7, URZ, UP0, !UPT ;  /* 0x00000007ff057290 */ /* 0x000ff200087fe4ff */
[----:B------:R2:W-:Y:S01]  /*9190*/  UTMASTG.3D [UR8], [UR4] ;  /* 0x00000008040073b5 */ /* 0x0005e20008010000 */
[----:B------:R0:W-:Y:S01]  /*91a0*/  UTMACMDFLUSH ;  /* 0x00000000000079b7 */ /* 0x0001e20000000000 */
[----:B--2---:R-:W-:Y:S04]  /*91b0*/  DEPBAR.LE SB0, 0x1 ;  /* 0x000080400000791a */ /* 0x004fe80000000000 */
.L_x_130:
[----:B------:R-:W-:Y:S05]  /*91c0*/  BSYNC.RECONVERGENT B0 ;  /* 0x0000000000007941 */ /* 0x000fea0003800200 */
.L_x_129:
[----:B------:R-:W-:Y:S01]  /*91d0*/  BAR.SYNC.DEFER_BLOCKING 0x1, 0x80 ;  /* 0x0042000000007b1d */ /* 0x000fe20000010000 */
[----:B------:R-:W-:Y:S01]  /*91e0*/  UISETP.NE.AND UP0, UPT, UR47, -0x4, UPT ;  /* 0xfffffffc2f00788c */ /* 0x000fe2000bf05270 */
[----:B------:R-:W-:Y:S08]  /*91f0*/  IADD3 R0, PT, PT, R36, 0x1, RZ ;  /* 0x0000000124007810 */ /* 0x000ff00007ffe0ff */
[----:B------:R-:W-:Y:S05]  /*9200*/  BRA.U !UP0, `(.L_x_131) ;  /* 0x0000000108247547 */ /* 0x000fea000b800000 */
[----:B------:R-:W-:Y:S01]  /*9210*/  ISETP.NE.AND P0, PT, R95, RZ, PT ;  /* 0x000000ff5f00720c */ /* 0x000fe20003f05270 */
[----:B------:R-:W-:Y:S01]  /*9220*/  IMAD.U32 R2, RZ, RZ, UR46 ;  /* 0x0000002eff027e24 */ /* 0x000fe2000f8e00ff */
[----:B------:R-:W-:Y:S04]  /*9230*/  UIADD3 UR4, UPT, UPT, UR46, 0x1, URZ ;  /* 0x000000012e047890 */ /* 0x000fe8000fffe0ff */
[----:B------:R-:W-:Y:S04]  /*9240*/  UISETP.NE.AND UP0, UPT, UR4, 0x4, UPT ;  /* 0x000000040400788c */ /* 0x000fe8000bf05270 */
[----:B------:R-:W-:Y:S03]  /*9250*/  USEL UR46, UR4, URZ, UP0 ;  /* 0x000000ff042e7287 */ /* 0x000fe60008000000 */
[----:B------:R-:W-:Y:S05]  /*9260*/  @P0 LEA R2, R2, UR44, 0x3 ;  /* 0x0000002c02020c11 */ /* 0x000fea000f8e18ff */
[----:B------:R-:W-:Y:S05]  /*9270*/  @P0 VIADD R2, R2, 0x50 ;  /* 0x0000005002020836 */ /* 0x000fea0000000000 */
[----:B------:R-:W-:Y:S04]  /*9280*/  @P0 PRMT R2, R101, 0x654, R2 ;  /* 0x0000065465020816 */ /* 0x000fe80000000002 */
[----:B------:R2:W-:Y:S03]  /*9290*/  @P0 SYNCS.ARRIVE.TRANS64.RED.A1T0 RZ, [R2+URZ], RZ ;  /* 0x000000ff02ff09a7 */ /* 0x0005e600081004ff */
.L_x_131:
[----:B------:R-:W-:Y:S01]  /*92a0*/  R2UR UR5, R83 ;  /* 0x00000000530572ca */ /* 0x000fe200000e0000 */
[----:B------:R-:W-:Y:S01]  /*92b0*/  UISETP.NE.AND UP0, UPT, UR61, URZ, UPT ;  /* 0x000000ff3d00728c */ /* 0x000fe2000bf05270 */
[----:B------:R-:W-:Y:S01]  /*92c0*/  R2UR UR4, R84 ;  /* 0x00000000540472ca */ /* 0x000fe200000e0000 */
[----:B------:R-:W-:Y:S01]  /*92d0*/  UIADD3 UR47, UPT, UPT, UR47, 0x4, URZ ;  /* 0x000000042f2f7890 */ /* 0x000fe2000fffe0ff */
[----:B------:R-:W-:Y:S01]  /*92e0*/  ISETP.NE.AND P0, PT, R88, 0x2, PT ;  /* 0x000000025800780c */ /* 0x000fe20003f05270 */
[----:B------:R-:W-:Y:S01]  /*92f0*/  UMOV UR36, UR60 ;  /* 0x0000003c00247c82 */ /* 0x000fe20008000000 */
[----:B------:R-:W-:Y:S02]  /*9300*/  ISETP.NE.AND P1, PT, R0, 0x4, PT ;  /* 0x000000040000780c */ /* 0x000fe40003f25270 */
[----:B--2---:R-:W-:Y:S02]  /*9310*/  SEL R2, RZ, 0x1, P0 ;  /* 0x00000001ff027807 */ /* 0x004fe40000000000 */
[----:B------:R-:W-:Y:S02]  /*9320*/  SEL R3, RZ, 0x1, P1 ;  /* 0x00000001ff037807 */ /* 0x000fe40000800000 */
[----:B------:R-:W-:Y:S01]  /*9330*/  LOP3.LUT R89, R89, R2, RZ, 0x3c, !PT ;  /* 0x0000000259597212 */ /* 0x000fe200078e3cff */
[----:B------:R-:W-:Y:S01]  /*9340*/  UIADD3 UR20, UPT, UPT, UR37, UR5, URZ ;  /* 0x0000000525147290 */ /* 0x000fe2000fffe0ff */
[----:B------:R-:W-:Y:S01]  /*9350*/  LOP3.LUT R90, R90, R3, RZ, 0x3c, !PT ;  /* 0x000000035a5a7212 */ /* 0x000fe200078e3cff */
[----:B------:R-:W-:Y:S01]  /*9360*/  UIADD3 UR16, UPT, UPT, UR38, UR4, URZ ;  /* 0x0000000426107290 */ /* 0x000fe2000fffe0ff */
[----:B------:R-:W-:Y:S02]  /*9370*/  SEL R88, R88, RZ, P0 ;  /* 0x000000ff58587207 */ /* 0x000fe40000000000 */
[----:B------:R-:W-:Y:S01]  /*9380*/  SEL R36, R0, RZ, P1 ;  /* 0x000000ff00247207 */ /* 0x000fe20000800000 */
[----:B------:R-:W-:Y:S08]  /*9390*/  BRA.U UP0, `(.L_x_132) ;  /* 0xffffffbd009c7547 */ /* 0x000ff0000b83ffff */
[----:B------:R-:W-:-:S13]  /*93a0*/  R2UR UR4, R85 ;  /* 0x00000000550472ca */ /* 0x000fda00000e0000 */
[----:B------:R-:W-:-:S09]  /*93b0*/  UISETP.NE.AND UP0, UPT, UR4, URZ, UPT ;  /* 0x000000ff0400728c */ /* 0x000fd2000bf05270 */
[----:B------:R-:W-:Y:S05]  /*93c0*/  BRA.U !UP0, `(.L_x_133) ;  /* 0x0000000108487547 */ /* 0x000fea000b800000 */
[----:B------:R-:W2:Y:S02]  /*93d0*/  LDCU.64 UR4, c[0x0][0x890] ;  /* 0x00011200ff0477ac */ /* 0x000ea40008000a00 */
[----:B--2---:R-:W-:-:S04]  /*93e0*/  UISETP.NE.U32.AND UP0, UPT, UR4, URZ, UPT ;  /* 0x000000ff0400728c */ /* 0x004fc8000bf05070 */
[----:B------:R-:W-:-:S09]  /*93f0*/  UISETP.NE.AND.EX UP0, UPT, UR5, URZ, UPT, UP0 ;  /* 0x000000ff0500728c */ /* 0x000fd2000bf05300 */
[----:B------:R-:W-:Y:S05]  /*9400*/  BRA.U UP0, `(.L_x_134) ;  /* 0x00000001000c7547 */ /* 0x000fea000b800000 */
[----:B------:R-:W-:-:S13]  /*9410*/  FSETP.NEU.AND P0, PT, R41, RZ, PT ;  /* 0x000000ff2900720b */ /* 0x000fda0003f0d000 */
[----:B------:R-:W-:Y:S05]  /*9420*/  @!P0 EXIT ;  /* 0x000000000000894d */ /* 0x000fea0003800000 */
[----:B------:R-:W-:Y:S05]  /*9430*/  BRA `(.L_x_133) ;  /* 0x00000000002c7947 */ /* 0x000fea0003800000 */
.L_x_134:
[----:B------:R-:W-:Y:S01]  /*9440*/  ISETP.NE.AND P0, PT, R87, RZ, PT ;  /* 0x000000ff5700720c */ /* 0x000fe20003f05270 */
[----:B------:R-:W-:-:S12]  /*9450*/  BSSY.RECONVERGENT B0, `(.L_x_133) ;  /* 0x0000009000007945 */ /* 0x000fd80003800200 */
[----:B------:R-:W-:Y:S05]  /*9460*/  @P0 BRA `(.L_x_135) ;  /* 0x0000000000140947 */ /* 0x000fea0003800000 */
[----:B------:R-:W2:Y:S02]  /*9470*/  LDCU.64 UR4, c[0x0][0x888] ;  /* 0x00011100ff0477ac */ /* 0x000ea40008000a00 */
[----:B--2---:R-:W-:-:S04]  /*9480*/  ISETP.NE.U32.AND P0, PT, RZ, UR4, PT ;  /* 0x00000004ff007c0c */ /* 0x004fc8000bf05070 */
[----:B------:R-:W-:-:S13]  /*9490*/  ISETP.NE.AND.EX P0, PT, RZ, UR5, PT, P0 ;  /* 0x00000005ff007c0c */ /* 0x000fda000bf05300 */
[----:B------:R-:W-:Y:S05]  /*94a0*/  @!P0 EXIT ;  /* 0x000000000000894d */ /* 0x000fea0003800000 */
[----:B------:R-:W-:Y:S05]  /*94b0*/  BRA `(.L_x_136) ;  /* 0x0000000000087947 */ /* 0x000fea0003800000 */
.L_x_135:
[----:B------:R-:W-:-:S13]  /*94c0*/  FSETP.NEU.AND P0, PT, R41, RZ, PT ;  /* 0x000000ff2900720b */ /* 0x000fda0003f0d000 */
[----:B------:R-:W-:Y:S05]  /*94d0*/  @!P0 EXIT ;  /* 0x000000000000894d */ /* 0x000fea0003800000 */
.L_x_136:
[----:B------:R-:W-:Y:S05]  /*94e0*/  BSYNC.RECONVERGENT B0 ;  /* 0x0000000000007941 */ /* 0x000fea0003800200 */
.L_x_133:
[----:B------:R-:W2:Y:S01]  /*94f0*/  S2UR UR5, SR_CgaCtaId ;  /* 0x00000000000579c3 */ /* 0x000ea20000008800 */
[----:B------:R-:W-:Y:S01]  /*9500*/  ULEA UR4, UR46, UR44, 0x3 ;  /* 0x0000002c2e047291 */ /* 0x000fe2000f8e18ff */
[----:B------:R-:W-:-:S04]  /*9510*/  DEPBAR.LE SB0, 0x0 ;  /* 0x000080000000791a */ /* 0x000fc80000000000 */
[----:B------:R-:W-:-:S04]  /*9520*/  UIADD3 UR4, UPT, UPT, UR4, 0x50, URZ ;  /* 0x0000005004047890 */ /* 0x000fc8000fffe0ff */
[----:B--2---:R-:W-:-:S09]  /*9530*/  UPRMT UR4, UR5, 0x654, UR4 ;  /* 0x0000065405047896 */ /* 0x004fd20008000004 */
[----:B------:R-:W-:Y:S01]  /*9540*/  SYNCS.ARRIVE.TRANS64.RED.A1T0 RZ, [UR4], RZ ;  /* 0x000000ffffff79a7 */ /* 0x000fe20008100404 */
[----:B------:R-:W-:Y:S05]  /*9550*/  EXIT ;  /* 0x000000000000794d */ /* 0x000fea0003800000 */
.L_x_24:
[----:B--2---:R2:W3:Y:S02]  /*9560*/  SYNCS.PHASECHK.TRANS64.TRYWAIT P0, [R0+URZ+0xf0], R3 ;  /* 0x0000f003000075a7 */ /* 0x0044e400080011ff */
[----:B---3--:R-:W-:Y:S05]  /*9570*/  @!P0 NANOSLEEP.SYNCS 0x989680 ;  /* 0x009896800000895d */ /* 0x008fea0003900000 */
[----:B------:R-:W3:Y:S02]  /*9580*/  @!P0 SYNCS.PHASECHK.TRANS64 P0, [R0+URZ+0xf0], R3 ;  /* 0x0000f003000085a7 */ /* 0x000ee400080010ff */
[----:B---3--:R-:W-:Y:S05]  /*9590*/  @!P0 BRA `(.L_x_24) ;  /* 0xfffffffc00f08947 */ /* 0x008fea000383ffff */
[----:B------:R-:W-:Y:S05]  /*95a0*/  BRA `(.L_x_137) ;  /* 0xffffff8000cc7947 */ /* 0x000fea000383ffff */
.L_x_27:
[----:B--2---:R-:W-:-:S07]  /*95b0*/  MOV R0, UR33 ;  /* 0x0000002100007c02 */ /* 0x004fce0008000f00 */
.L_x_138:
[----:B--2---:R2:W3:Y:S02]  /*95c0*/  SYNCS.PHASECHK.TRANS64.TRYWAIT P0, [R0+URZ+0x18], R3 ;  /* 0x00001803000075a7 */ /* 0x0044e400080011ff */
[----:B---3--:R-:W-:Y:S05]  /*95d0*/  @!P0 NANOSLEEP.SYNCS 0x989680 ;  /* 0x009896800000895d */ /* 0x008fea0003900000 */
[----:B------:R-:W3:Y:S02]  /*95e0*/  @!P0 SYNCS.PHASECHK.TRANS64 P0, [R0+URZ+0x18], R3 ;  /* 0x00001803000085a7 */ /* 0x000ee400080010ff */
[----:B---3--:R-:W-:Y:S05]  /*95f0*/  @!P0 BRA `(.L_x_138) ;  /* 0xfffffffc00f08947 */ /* 0x008fea000383ffff */
[----:B------:R-:W-:Y:S05]  /*9600*/  BRA `(.L_x_26) ;  /* 0xffffff84000c7947 */ /* 0x000fea000383ffff */
.L_x_34:
[----:B-1----:R-:W-:-:S07]  /*9610*/  MOV R0, UR17 ;  /* 0x0000001100007c02 */ /* 0x002fce0008000f00 */
.L_x_139:
[----:B-1----:R1:W2:Y:S02]  /*9620*/  SYNCS.PHASECHK.TRANS64.TRYWAIT P0, [R0+URZ+0x18], R3 ;  /* 0x00001803000075a7 */ /* 0x0022a400080011ff */
[----:B--2---:R-:W-:Y:S05]  /*9630*/  @!P0 NANOSLEEP.SYNCS 0x989680 ;  /* 0x009896800000895d */ /* 0x004fea0003900000 */
[----:B------:R-:W2:Y:S02]  /*9640*/  @!P0 SYNCS.PHASECHK.TRANS64 P0, [R0+URZ+0x18], R3 ;  /* 0x00001803000085a7 */ /* 0x000ea400080010ff */
[----:B--2---:R-:W-:Y:S05]  /*9650*/  @!P0 BRA `(.L_x_139) ;  /* 0xfffffffc00f08947 */ /* 0x004fea000383ffff */
[----:B------:R-:W-:Y:S05]  /*9660*/  BRA `(.L_x_33) ;  /* 0xffffff8400cc7947 */ /* 0x000fea000383ffff */
.L_x_39:
[----:B-1----:R1:W2:Y:S02]  /*9670*/  SYNCS.PHASECHK.TRANS64.TRYWAIT P0, [R3+URZ+0x80], R0 ;  /* 0x00008000030075a7 */ /* 0x0022a400080011ff */
[----:B--2---:R-:W-:Y:S05]  /*9680*/  @!P0 NANOSLEEP.SYNCS 0x989680 ;  /* 0x009896800000895d */ /* 0x004fea0003900000 */
[----:B------:R-:W2:Y:S02]  /*9690*/  @!P0 SYNCS.PHASECHK.TRANS64 P0, [R3+URZ+0x80], R0 ;  /* 0x00008000030085a7 */ /* 0x000ea400080010ff */
[----:B--2---:R-:W-:Y:S05]  /*96a0*/  @!P0 BRA `(.L_x_39) ;  /* 0xfffffffc00f08947 */ /* 0x004fea000383ffff */
[----:B------:R-:W-:Y:S05]  /*96b0*/  BRA `(.L_x_140) ;  /* 0xffffff88006c7947 */ /* 0x000fea000383ffff */
.L_x_43:
[----:B-1----:R-:W-:-:S07]  /*96c0*/  MOV R0, UR4 ;  /* 0x0000000400007c02 */ /* 0x002fce0008000f00 */
.L_x_141:
[----:B-1----:R1:W2:Y:S02]  /*96d0*/  SYNCS.PHASECHK.TRANS64.TRYWAIT P0, [R0+URZ], R3 ;  /* 0x00000003000075a7 */ /* 0x0022a400080011ff */
[----:B--2---:R-:W-:Y:S05]  /*96e0*/  @!P0 NANOSLEEP.SYNCS 0x989680 ;  /* 0x009896800000895d */ /* 0x004fea0003900000 */
[----:B------:R-:W2:Y:S02]  /*96f0*/  @!P0 SYNCS.PHASECHK.TRANS64 P0, [R0+URZ], R3 ;  /* 0x00000003000085a7 */ /* 0x000ea400080010ff */
[----:B--2---:R-:W-:Y:S05]  /*9700*/  @!P0 BRA `(.L_x_141) ;  /* 0xfffffffc00f08947 */ /* 0x004fea000383ffff */
[----:B------:R-:W-:Y:S05]  /*9710*/  BRA `(.L_x_142) ;  /* 0xffffff9000187947 */ /* 0x000fea000383ffff */
.L_x_44:
[----:B------:R-:W-:-:S07]  /*9720*/  MOV R0, UR5 ;  /* 0x0000000500007c02 */ /* 0x000fce0008000f00 */
.L_x_143:
[----:B-1----:R1:W2:Y:S02]  /*9730*/  SYNCS.PHASECHK.TRANS64.TRYWAIT P0, [R0+URZ], R3 ;  /* 0x00000003000075a7 */ /* 0x0022a400080011ff */
[----:B--2---:R-:W-:Y:S05]  /*9740*/  @!P0 NANOSLEEP.SYNCS 0x989680 ;  /* 0x009896800000895d */ /* 0x004fea0003900000 */
[----:B------:R-:W2:Y:S02]  /*9750*/  @!P0 SYNCS.PHASECHK.TRANS64 P0, [R0+URZ], R3 ;  /* 0x00000003000085a7 */ /* 0x000ea400080010ff */
[----:B--2---:R-:W-:Y:S05]  /*9760*/  @!P0 BRA `(.L_x_143) ;  /* 0xfffffffc00f08947 */ /* 0x004fea000383ffff */
[----:B------:R-:W-:Y:S05]  /*9770*/  BRA `(.L_x_144) ;  /* 0xffffff9000247947 */ /* 0x000fea000383ffff */
.L_x_47:
[----:B-1----:R1:W2:Y:S02]  /*9780*/  SYNCS.PHASECHK.TRANS64.TRYWAIT P0, [R2+URZ+0xe0], R5 ;  /* 0x0000e005020075a7 */ /* 0x0022a400080011ff */
[----:B--2---:R-:W-:Y:S05]  /*9790*/  @!P0 NANOSLEEP.SYNCS 0x989680 ;  /* 0x009896800000895d */ /* 0x004fea0003900000 */
[----:B------:R-:W2:Y:S02]  /*97a0*/  @!P0 SYNCS.PHASECHK.TRANS64 P0, [R2+URZ+0xe0], R5 ;  /* 0x0000e005020085a7 */ /* 0x000ea400080010ff */
[----:B--2---:R-:W-:Y:S05]  /*97b0*/  @!P0 BRA `(.L_x_47) ;  /* 0xfffffffc00f08947 */ /* 0x004fea000383ffff */
[----:B------:R-:W-:Y:S05]  /*97c0*/  BRA `(.L_x_145) ;  /* 0xffffff9000887947 */ /* 0x000fea000383ffff */
.L_x_48:
[----:B------:R-:W-:-:S07]  /*97d0*/  MOV R2, UR4 ;  /* 0x0000000400027c02 */ /* 0x000fce0008000f00 */
.L_x_146:
[----:B-1----:R1:W2:Y:S02]  /*97e0*/  SYNCS.PHASECHK.TRANS64.TRYWAIT P0, [R2+URZ+0x90], R5 ;  /* 0x00009005020075a7 */ /* 0x0022a400080011ff */
[----:B--2---:R-:W-:Y:S05]  /*97f0*/  @!P0 NANOSLEEP.SYNCS 0x989680 ;  /* 0x009896800000895d */ /* 0x004fea0003900000 */
[----:B------:R-:W2:Y:S02]  /*9800*/  @!P0 SYNCS.PHASECHK.TRANS64 P0, [R2+URZ+0x90], R5 ;  /* 0x00009005020085a7 */ /* 0x000ea400080010ff */
[----:B--2---:R-:W-:Y:S05]  /*9810*/  @!P0 BRA `(.L_x_146) ;  /* 0xfffffffc00f08947 */ /* 0x004fea000383ffff */
[----:B------:R-:W-:Y:S05]  /*9820*/  BRA `(.L_x_147) ;  /* 0xffffff9000987947 */ /* 0x000fea000383ffff */
.L_x_49:
[----:B-1----:R1:W2:Y:S02]  /*9830*/  SYNCS.PHASECHK.TRANS64.TRYWAIT P1, [R2+URZ+0x80], R5 ;  /* 0x00008005020075a7 */ /* 0x0022a400080211ff */
[----:B--2---:R-:W-:Y:S05]  /*9840*/  @!P1 NANOSLEEP.SYNCS 0x989680 ;  /* 0x009896800000995d */ /* 0x004fea0003900000 */
[----:B------:R-:W2:Y:S02]  /*9850*/  @!P1 SYNCS.PHASECHK.TRANS64 P1, [R2+URZ+0x80], R5 ;  /* 0x00008005020095a7 */ /* 0x000ea400080210ff */
[----:B--2---:R-:W-:Y:S05]  /*9860*/  @!P1 BRA `(.L_x_49) ;  /* 0xfffffffc00f09947 */ /* 0x004fea000383ffff */
[----:B------:R-:W-:Y:S05]  /*9870*/  BRA `(.L_x_148) ;  /* 0xffffff9000c87947 */ /* 0x000fea000383ffff */
.L_x_52:
[----:B------:R-:W-:-:S07]  /*9880*/  MOV R0, UR4 ;  /* 0x0000000400007c02 */ /* 0x000fce0008000f00 */
.L_x_149:
[----:B-1----:R1:W2:Y:S02]  /*9890*/  SYNCS.PHASECHK.TRANS64.TRYWAIT P0, [R0+URZ+0x90], R3 ;  /* 0x00009003000075a7 */ /* 0x0022a400080011ff */
[----:B--2---:R-:W-:Y:S05]  /*98a0*/  @!P0 NANOSLEEP.SYNCS 0x989680 ;  /* 0x009896800000895d */ /* 0x004fea0003900000 */
[----:B------:R-:W2:Y:S02]  /*98b0*/  @!P0 SYNCS.PHASECHK.TRANS64 P0, [R0+URZ+0x90], R3 ;  /* 0x00009003000085a7 */ /* 0x000ea400080010ff */
[----:B--2---:R-:W-:Y:S05]  /*98c0*/  @!P0 BRA `(.L_x_149) ;  /* 0xfffffffc00f08947 */ /* 0x004fea000383ffff */
[----:B------:R-:W-:Y:S05]  /*98d0*/  BRA `(.L_x_51) ;  /* 0xffffff94001c7947 */ /* 0x000fea000383ffff */
.L_x_59:
[----:B-1----:R1:W2:Y:S02]  /*98e0*/  SYNCS.PHASECHK.TRANS64.TRYWAIT P1, [R0+URZ+0x80], R5 ;  /* 0x00008005000075a7 */ /* 0x0022a400080211ff */
[----:B--2---:R-:W-:Y:S05]  /*98f0*/  @!P1 NANOSLEEP.SYNCS 0x989680 ;  /* 0x009896800000995d */ /* 0x004fea0003900000 */
[----:B------:R-:W2:Y:S02]  /*9900*/  @!P1 SYNCS.PHASECHK.TRANS64 P1, [R0+URZ+0x80], R5 ;  /* 0x00008005000095a7 */ /* 0x000ea400080210ff */
[----:B--2---:R-:W-:Y:S05]  /*9910*/  @!P1 BRA `(.L_x_59) ;  /* 0xfffffffc00f09947 */ /* 0x004fea000383ffff */
[----:B------:R-:W-:Y:S05]  /*9920*/  BRA `(.L_x_150) ;  /* 0xffffff9800947947 */ /* 0x000fea000383ffff */
.L_x_60:
[----:B------:R-:W-:-:S07]  /*9930*/  MOV R3, UR31 ;  /* 0x0000001f00037c02 */ /* 0x000fce0008000f00 */
.L_x_151:
[----:B-1----:R1:W2:Y:S02]  /*9940*/  SYNCS.PHASECHK.TRANS64.TRYWAIT P0, [R3+URZ+0xc0], R0 ;  /* 0x0000c000030075a7 */ /* 0x0022a400080011ff */
[----:B--2---:R-:W-:Y:S05]  /*9950*/  @!P0 NANOSLEEP.SYNCS 0x989680 ;  /* 0x009896800000895d */ /* 0x004fea0003900000 */
[----:B------:R-:W2:Y:S02]  /*9960*/  @!P0 SYNCS.PHASECHK.TRANS64 P0, [R3+URZ+0xc0], R0 ;  /* 0x0000c000030085a7 */ /* 0x000ea400080010ff */
[----:B--2---:R-:W-:Y:S05]  /*9970*/  @!P0 BRA `(.L_x_151) ;  /* 0xfffffffc00f08947 */ /* 0x004fea000383ffff */
[----:B------:R-:W-:Y:S05]  /*9980*/  BRA `(.L_x_152) ;  /* 0xffffff9800e47947 */ /* 0x000fea000383ffff */
.L_x_63:
[----:B------:R-:W-:Y:S07]  /*9990*/  MOV R0, UR5 ;  /* 0x0000000500007c02 */ /* 0x000fee0008000f00 */
.L_x_153:
[----:B-1----:R1:W2:Y:S02]  /*99a0*/  SYNCS.PHASECHK.TRANS64.TRYWAIT P0, [R0+URZ], R3 ;  /* 0x00000003000075a7 */ /* 0x0022a400080011ff */
[----:B--2---:R-:W-:Y:S05]  /*99b0*/  @!P0 NANOSLEEP.SYNCS 0x989680 ;  /* 0x009896800000895d */ /* 0x004fea0003900000 */
[----:B------:R-:W2:Y:S02]  /*99c0*/  @!P0 SYNCS.PHASECHK.TRANS64 P0, [R0+URZ], R3 ;  /* 0x00000003000085a7 */ /* 0x000ea400080010ff */
[----:B--2---:R-:W-:Y:S05]  /*99d0*/  @!P0 BRA `(.L_x_153) ;  /* 0xfffffffc00f08947 */ /* 0x004fea000383ffff */
[----:B------:R-:W-:Y:S05]  /*99e0*/  BRA `(.L_x_62) ;  /* 0xffffff9c00007947 */ /* 0x000fea000383ffff */
.L_x_66:
[----:B------:R-:W-:-:S07]  /*99f0*/  MOV R0, UR4 ;  /* 0x0000000400007c02 */ /* 0x000fce0008000f00 */
.L_x_154:
[----:B--2---:R2:W4:Y:S02]  /*9a00*/  SYNCS.PHASECHK.TRANS64.TRYWAIT P0, [R0+URZ], R3 ;  /* 0x00000003000075a7 */ /* 0x00452400080011ff */
[----:B----4-:R-:W-:Y:S05]  /*9a10*/  @!P0 NANOSLEEP.SYNCS 0x989680 ;  /* 0x009896800000895d */ /* 0x010fea0003900000 */
[----:B------:R-:W4:Y:S02]  /*9a20*/  @!P0 SYNCS.PHASECHK.TRANS64 P0, [R0+URZ], R3 ;  /* 0x00000003000085a7 */ /* 0x000f2400080010ff */
[----:B----4-:R-:W-:Y:S05]  /*9a30*/  @!P0 BRA `(.L_x_154) ;  /* 0xfffffffc00f08947 */ /* 0x010fea000383ffff */
[----:B------:R-:W-:Y:S05]  /*9a40*/  BRA `(.L_x_155) ;  /* 0xffffff9c00dc7947 */ /* 0x000fea000383ffff */
.L_x_67:
[----:B------:R-:W-:-:S07]  /*9a50*/  MOV R0, UR5 ;  /* 0x0000000500007c02 */ /* 0x000fce0008000f00 */
.L_x_156:
[----:B-1----:R1:W2:Y:S02]  /*9a60*/  SYNCS.PHASECHK.TRANS64.TRYWAIT P0, [R0+URZ], R3 ;  /* 0x00000003000075a7 */ /* 0x0022a400080011ff */
[----:B--2---:R-:W-:Y:S05]  /*9a70*/  @!P0 NANOSLEEP.SYNCS 0x989680 ;  /* 0x009896800000895d */ /* 0x004fea0003900000 */
[----:B------:R-:W2:Y:S02]  /*9a80*/  @!P0 SYNCS.PHASECHK.TRANS64 P0, [R0+URZ], R3 ;  /* 0x00000003000085a7 */ /* 0x000ea400080010ff */
[----:B--2---:R-:W-:Y:S05]  /*9a90*/  @!P0 BRA `(.L_x_156) ;  /* 0xfffffffc00f08947 */ /* 0x004fea000383ffff */
[----:B------:R-:W-:Y:S05]  /*9aa0*/  BRA `(.L_x_157) ;  /* 0xffffff9c00e87947 */ /* 0x000fea000383ffff */
.L_x_68:
[----:B------:R-:W-:-:S07]  /*9ab0*/  MOV R0, UR5 ;  /* 0x0000000500007c02 */ /* 0x000fce0008000f00 */
.L_x_158:
[----:B-1----:R1:W2:Y:S02]  /*9ac0*/  SYNCS.PHASECHK.TRANS64.TRYWAIT P0, [R0+URZ], R3 ;  /* 0x00000003000075a7 */ /* 0x0022a400080011ff */
[----:B--2---:R-:W-:Y:S05]  /*9ad0*/  @!P0 NANOSLEEP.SYNCS 0x989680 ;  /* 0x009896800000895d */ /* 0x004fea0003900000 */
[----:B------:R-:W2:Y:S02]  /*9ae0*/  @!P0 SYNCS.PHASECHK.TRANS64 P0, [R0+URZ], R3 ;  /* 0x00000003000085a7 */ /* 0x000ea400080010ff */
[----:B--2---:R-:W-:Y:S05]  /*9af0*/  @!P0 BRA `(.L_x_158) ;  /* 0xfffffffc00f08947 */ /* 0x004fea000383ffff */
[----:B------:R-:W-:Y:S05]  /*9b00*/  BRA `(.L_x_159) ;  /* 0xffffff9c00f47947 */ /* 0x000fea000383ffff */
.L_x_69:
[----:B------:R-:W-:-:S07]  /*9b10*/  MOV R0, UR4 ;  /* 0x0000000400007c02 */ /* 0x000fce0008000f00 */
.L_x_160:
[----:B-1----:R1:W2:Y:S02]  /*9b20*/  SYNCS.PHASECHK.TRANS64.TRYWAIT P0, [R0+URZ], R3 ;  /* 0x00000003000075a7 */ /* 0x0022a400080011ff */
[----:B--2---:R-:W-:Y:S05]  /*9b30*/  @!P0 NANOSLEEP.SYNCS 0x989680 ;  /* 0x009896800000895d */ /* 0x004fea0003900000 */
[----:B------:R-:W2:Y:S02]  /*9b40*/  @!P0 SYNCS.PHASECHK.TRANS64 P0, [R0+URZ], R3 ;  /* 0x00000003000085a7 */ /* 0x000ea400080010ff */
[----:B--2---:R-:W-:Y:S05]  /*9b50*/  @!P0 BRA `(.L_x_160) ;  /* 0xfffffffc00f08947 */ /* 0x004fea000383ffff */
[----:B------:R-:W-:Y:S05]  /*9b60*/  BRA `(.L_x_161) ;  /* 0xffffffa000007947 */ /* 0x000fea000383ffff */
.L_x_74:
[----:B--2---:R2:W3:Y:S02]  /*9b70*/  SYNCS.PHASECHK.TRANS64.TRYWAIT P0, [R12+URZ+0x80], R9 ;  /* 0x000080090c0075a7 */ /* 0x0044e400080011ff */
[----:B---3--:R-:W-:Y:S05]  /*9b80*/  @!P0 NANOSLEEP.SYNCS 0x989680 ;  /* 0x009896800000895d */ /* 0x008fea0003900000 */
[----:B------:R-:W3:Y:S02]  /*9b90*/  @!P0 SYNCS.PHASECHK.TRANS64 P0, [R12+URZ+0x80], R9 ;  /* 0x000080090c0085a7 */ /* 0x000ee400080010ff */
[----:B---3--:R-:W-:Y:S05]  /*9ba0*/  @!P0 BRA `(.L_x_74) ;  /* 0xfffffffc00f08947 */ /* 0x008fea000383ffff */
[----:B------:R-:W-:Y:S05]  /*9bb0*/  BRA `(.L_x_162) ;  /* 0xffffffa400307947 */ /* 0x000fea000383ffff */
.L_x_77:
[----:B------:R-:W-:Y:S07]  /*9bc0*/  MOV R0, UR21 ;  /* 0x0000001500007c02 */ /* 0x000fee0008000f00 */
.L_x_163:
[----:B--2---:R2:W3:Y:S02]  /*9bd0*/  SYNCS.PHASECHK.TRANS64.TRYWAIT P2, [R0+URZ+0x78], R11 ;  /* 0x0000780b000075a7 */ /* 0x0044e400080411ff */
[----:B---3--:R-:W-:Y:S05]  /*9be0*/  @!P2 NANOSLEEP.SYNCS 0x989680 ;  /* 0x009896800000a95d */ /* 0x008fea0003900000 */
[----:B------:R-:W3:Y:S02]  /*9bf0*/  @!P2 SYNCS.PHASECHK.TRANS64 P2, [R0+URZ+0x78], R11 ;  /* 0x0000780b0000a5a7 */ /* 0x000ee400080410ff */
[----:B---3--:R-:W-:Y:S05]  /*9c00*/  @!P2 BRA `(.L_x_163) ;  /* 0xfffffffc00f0a947 */ /* 0x008fea000383ffff */
[----:B------:R-:W-:Y:S05]  /*9c10*/  BRA `(.L_x_76) ;  /* 0xffffffa800987947 */ /* 0x000fea000383ffff */
.L_x_80:
[----:B--2---:R-:W-:Y:S07]  /*9c20*/  MOV R0, UR21 ;  /* 0x0000001500007c02 */ /* 0x004fee0008000f00 */
.L_x_164:
[----:B--2---:R2:W3:Y:S02]  /*9c30*/  SYNCS.PHASECHK.TRANS64.TRYWAIT P0, [R0+URZ+0x50], R9 ;  /* 0x00005009000075a7 */ /* 0x0044e400080011ff */
[----:B---3--:R-:W-:Y:S05]  /*9c40*/  @!P0 NANOSLEEP.SYNCS 0x989680 ;  /* 0x009896800000895d */ /* 0x008fea0003900000 */
[----:B------:R-:W3:Y:S02]  /*9c50*/  @!P0 SYNCS.PHASECHK.TRANS64 P0, [R0+URZ+0x50], R9 ;  /* 0x00005009000085a7 */ /* 0x000ee400080010ff */
[----:B---3--:R-:W-:Y:S05]  /*9c60*/  @!P0 BRA `(.L_x_164) ;  /* 0xfffffffc00f08947 */ /* 0x008fea000383ffff */
[----:B------:R-:W-:Y:S05]  /*9c70*/  BRA `(.L_x_165) ;  /* 0xffffffa800f47947 */ /* 0x000fea000383ffff */
.L_x_81:
[----:B------:R-:W-:Y:S07]  /*9c80*/  MOV R0, UR21 ;  /* 0x0000001500007c02 */ /* 0x000fee0008000f00 */
.L_x_166:
[----:B--2---:R2:W3:Y:S02]  /*9c90*/  SYNCS.PHASECHK.TRANS64.TRYWAIT P0, [R0+URZ+0x58], R9 ;  /* 0x00005809000075a7 */ /* 0x0044e400080011ff */
[----:B---3--:R-:W-:Y:S05]  /*9ca0*/  @!P0 NANOSLEEP.SYNCS 0x989680 ;  /* 0x009896800000895d */ /* 0x008fea0003900000 */
[----:B------:R-:W3:Y:S02]  /*9cb0*/  @!P0 SYNCS.PHASECHK.TRANS64 P0, [R0+URZ+0x58], R9 ;  /* 0x00005809000085a7 */ /* 0x000ee400080010ff */
[----:B---3--:R-:W-:Y:S05]  /*9cc0*/  @!P0 BRA `(.L_x_166) ;  /* 0xfffffffc00f08947 */ /* 0x008fea000383ffff */
[----:B------:R-:W-:Y:S05]  /*9cd0*/  BRA `(.L_x_167) ;  /* 0xffffffac002c7947 */ /* 0x000fea000383ffff */
.L_x_82:
[----:B------:R-:W-:Y:S07]  /*9ce0*/  MOV R0, UR21 ;  /* 0x0000001500007c02 */ /* 0x000fee0008000f00 */
.L_x_168:
[----:B--2---:R2:W3:Y:S02]  /*9cf0*/  SYNCS.PHASECHK.TRANS64.TRYWAIT P0, [R0+URZ+0x60], R9 ;  /* 0x00006009000075a7 */ /* 0x0044e400080011ff */
[----:B---3--:R-:W-:Y:S05]  /*9d00*/  @!P0 NANOSLEEP.SYNCS 0x989680 ;  /* 0x009896800000895d */ /* 0x008fea0003900000 */
[----:B------:R-:W3:Y:S02]  /*9d10*/  @!P0 SYNCS.PHASECHK.TRANS64 P0, [R0+URZ+0x60], R9 ;  /* 0x00006009000085a7 */ /* 0x000ee400080010ff */
[----:B---3--:R-:W-:Y:S05]  /*9d20*/  @!P0 BRA `(.L_x_168) ;  /* 0xfffffffc00f08947 */ /* 0x008fea000383ffff */
[----:B------:R-:W-:Y:S05]  /*9d30*/  BRA `(.L_x_169) ;  /* 0xffffffac00707947 */ /* 0x000fea000383ffff */
.L_x_83:
[----:B------:R-:W-:Y:S07]  /*9d40*/  MOV R0, UR21 ;  /* 0x0000001500007c02 */ /* 0x000fee0008000f00 */
.L_x_170:
[----:B--2---:R2:W3:Y:S02]  /*9d50*/  SYNCS.PHASECHK.TRANS64.TRYWAIT P0, [R0+URZ+0x68], R9 ;  /* 0x00006809000075a7 */ /* 0x0044e400080011ff */
[----:B---3--:R-:W-:Y:S05]  /*9d60*/  @!P0 NANOSLEEP.SYNCS 0x989680 ;  /* 0x009896800000895d */ /* 0x008fea0003900000 */
[----:B------:R-:W3:Y:S02]  /*9d70*/  @!P0 SYNCS.PHASECHK.TRANS64 P0, [R0+URZ+0x68], R9 ;  /* 0x00006809000085a7 */ /* 0x000ee400080010ff */
[----:B---3--:R-:W-:Y:S05]  /*9d80*/  @!P0 BRA `(.L_x_170) ;  /* 0xfffffffc00f08947 */ /* 0x008fea000383ffff */
[----:B------:R-:W-:Y:S05]  /*9d90*/  BRA `(.L_x_171) ;  /* 0xffffffac00b07947 */ /* 0x000fea000383ffff */
.L_x_85:
[----:B------:R-:W-:-:S07]  /*9da0*/  MOV R0, UR21 ;  /* 0x0000001500007c02 */ /* 0x000fce0008000f00 */
.L_x_172:
[----:B---3--:R3:W4:Y:S02]  /*9db0*/  SYNCS.PHASECHK.TRANS64.TRYWAIT P0, [R0+URZ+0x50], R3 ;  /* 0x00005003000075a7 */ /* 0x00872400080011ff */
[----:B----4-:R-:W-:Y:S05]  /*9dc0*/  @!P0 NANOSLEEP.SYNCS 0x989680 ;  /* 0x009896800000895d */ /* 0x010fea0003900000 */
[----:B------:R-:W4:Y:S02]  /*9dd0*/  @!P0 SYNCS.PHASECHK.TRANS64 P0, [R0+URZ+0x50], R3 ;  /* 0x00005003000085a7 */ /* 0x000f2400080010ff */
[----:B----4-:R-:W-:Y:S05]  /*9de0*/  @!P0 BRA `(.L_x_172) ;  /* 0xfffffffc00f08947 */ /* 0x010fea000383ffff */
[----:B------:R-:W-:Y:S05]  /*9df0*/  BRA `(.L_x_173) ;  /* 0xffffffb000287947 */ /* 0x000fea000383ffff */
.L_x_86:
[----:B---3--:R-:W-:-:S07]  /*9e00*/  MOV R0, UR21 ;  /* 0x0000001500007c02 */ /* 0x008fce0008000f00 */
.L_x_174:
[----:B---3--:R3:W4:Y:S02]  /*9e10*/  SYNCS.PHASECHK.TRANS64.TRYWAIT P0, [R0+URZ+0x58], R3 ;  /* 0x00005803000075a7 */ /* 0x00872400080011ff */
[----:B----4-:R-:W-:Y:S05]  /*9e20*/  @!P0 NANOSLEEP.SYNCS 0x989680 ;  /* 0x009896800000895d */ /* 0x010fea0003900000 */
[----:B------:R-:W4:Y:S02]  /*9e30*/  @!P0 SYNCS.PHASECHK.TRANS64 P0, [R0+URZ+0x58], R3 ;  /* 0x00005803000085a7 */ /* 0x000f2400080010ff */
[----:B----4-:R-:W-:Y:S05]  /*9e40*/  @!P0 BRA `(.L_x_174) ;  /* 0xfffffffc00f08947 */ /* 0x010fea000383ffff */
[----:B------:R-:W-:Y:S05]  /*9e50*/  BRA `(.L_x_175) ;  /* 0xffffffb000187947 */ /* 0x000fea000383ffff */
.L_x_87:
[----:B---3--:R-:W-:-:S07]  /*9e60*/  MOV R0, UR21 ;  /* 0x0000001500007c02 */ /* 0x008fce0008000f00 */
.L_x_176:
[----:B---3--:R3:W4:Y:S02]  /*9e70*/  SYNCS.PHASECHK.TRANS64.TRYWAIT P0, [R0+URZ+0x60], R3 ;  /* 0x00006003000075a7 */ /* 0x00872400080011ff */
[----:B----4-:R-:W-:Y:S05]  /*9e80*/  @!P0 NANOSLEEP.SYNCS 0x989680 ;  /* 0x009896800000895d */ /* 0x010fea0003900000 */
[----:B------:R-:W4:Y:S02]  /*9e90*/  @!P0 SYNCS.PHASECHK.TRANS64 P0, [R0+URZ+0x60], R3 ;  /* 0x00006003000085a7 */ /* 0x000f2400080010ff */
[----:B----4-:R-:W-:Y:S05]  /*9ea0*/  @!P0 BRA `(.L_x_176) ;  /* 0xfffffffc00f08947 */ /* 0x010fea000383ffff */
[----:B------:R-:W-:Y:S05]  /*9eb0*/  BRA `(.L_x_177) ;  /* 0xffffffb000087947 */ /* 0x000fea000383ffff */
.L_x_89:
[----:B-1----:R1:W2:Y:S02]  /*9ec0*/  SYNCS.PHASECHK.TRANS64.TRYWAIT P0, [R3+URZ+0x80], R0 ;  /* 0x00008000030075a7 */ /* 0x0022a400080011ff */
[----:B--2---:R-:W-:Y:S05]  /*9ed0*/  @!P0 NANOSLEEP.SYNCS 0x989680 ;  /* 0x009896800000895d */ /* 0x004fea0003900000 */
[----:B------:R-:W2:Y:S02]  /*9ee0*/  @!P0 SYNCS.PHASECHK.TRANS64 P0, [R3+URZ+0x80], R0 ;  /* 0x00008000030085a7 */ /* 0x000ea400080010ff */
[----:B--2---:R-:W-:Y:S05]  /*9ef0*/  @!P0 BRA `(.L_x_89) ;  /* 0xfffffffc00f08947 */ /* 0x004fea000383ffff */
[----:B------:R-:W-:Y:S05]  /*9f00*/  BRA `(.L_x_178) ;  /* 0xffffffb000d47947 */ /* 0x000fea000383ffff */
.L_x_100:
[----:B-1----:R-:W-:Y:S04]  /*9f10*/  MOV R0, UR44 ;  /* 0x0000002c00007c02 */ /* 0x002fe80008000f00 */
[----:B------:R1:W2:Y:S03]  /*9f20*/  SYNCS.PHASECHK.TRANS64.TRYWAIT P1, [R0+URZ+0x30], R5 ;  /* 0x00003005000075a7 */ /* 0x0002a600080211ff */
[----:B--2---:R-:W-:Y:S05]  /*9f30*/  @!P1 NANOSLEEP.SYNCS 0x989680 ;  /* 0x009896800000995d */ /* 0x004fea0003900000 */
[----:B------:R-:W2:Y:S02]  /*9f40*/  @!P1 SYNCS.PHASECHK.TRANS64 P1, [R0+URZ+0x30], R5 ;  /* 0x00003005000095a7 */ /* 0x000ea400080210ff */
[----:B--2---:R-:W-:Y:S05]  /*9f50*/  @!P1 BRA `(.L_x_100) ;  /* 0xfffffffc00ec9947 */ /* 0x004fea000383ffff */
[----:B------:R-:W-:Y:S05]  /*9f60*/  BRA `(.L_x_99) ;  /* 0xffffffc000687947 */ /* 0x000fea000383ffff */
.L_x_102:
[----:B-1----:R1:W4:Y:S02]  /*9f70*/  SYNCS.PHASECHK.TRANS64.TRYWAIT P0, [R98+URZ+0xa0], R3 ;  /* 0x0000a003620075a7 */ /* 0x00232400080011ff */
[----:B----4-:R-:W-:Y:S05]  /*9f80*/  @!P0 NANOSLEEP.SYNCS 0x989680 ;  /* 0x009896800000895d */ /* 0x010fea0003900000 */
[----:B------:R-:W4:Y:S02]  /*9f90*/  @!P0 SYNCS.PHASECHK.TRANS64 P0, [R98+URZ+0xa0], R3 ;  /* 0x0000a003620085a7 */ /* 0x000f2400080010ff */
[----:B----4-:R-:W-:Y:S05]  /*9fa0*/  @!P0 BRA `(.L_x_102) ;  /* 0xfffffffc00f08947 */ /* 0x010fea000383ffff */
[----:B------:R-:W-:Y:S05]  /*9fb0*/  BRA `(.L_x_101) ;  /* 0xffffffc000947947 */ /* 0x000fea000383ffff */
.L_x_111:
[----:B--2---:R2:W3:Y:S02]  /*9fc0*/  SYNCS.PHASECHK.TRANS64.TRYWAIT P0, [R3+URZ+0x30], R0 ;  /* 0x00003000030075a7 */ /* 0x0044e400080011ff */
[----:B---3--:R-:W-:Y:S05]  /*9fd0*/  @!P0 NANOSLEEP.SYNCS 0x989680 ;  /* 0x009896800000895d */ /* 0x008fea0003900000 */
[----:B------:R-:W3:Y:S02]  /*9fe0*/  @!P0 SYNCS.PHASECHK.TRANS64 P0, [R3+URZ+0x30], R0 ;  /* 0x00003000030085a7 */ /* 0x000ee400080010ff */
[----:B---3--:R-:W-:Y:S05]  /*9ff0*/  @!P0 BRA `(.L_x_111) ;  /* 0xfffffffc00f08947 */ /* 0x008fea000383ffff */
[----:B------:R-:W-:Y:S05]  /*a000*/  BRA `(.L_x_110) ;  /* 0xffffffcc00787947 */ /* 0x000fea000383ffff */
.L_x_119:
[----:B-1----:R1:W3:Y:S02]  /*a010*/  SYNCS.PHASECHK.TRANS64.TRYWAIT P0, [R63+URZ+0x30], R4 ;  /* 0x000030043f0075a7 */ /* 0x0022e400080011ff */
[----:B---3--:R-:W-:Y:S05]  /*a020*/  @!P0 NANOSLEEP.SYNCS 0x989680 ;  /* 0x009896800000895d */ /* 0x008fea0003900000 */
[----:B------:R-:W3:Y:S02]  /*a030*/  @!P0 SYNCS.PHASECHK.TRANS64 P0, [R63+URZ+0x30], R4 ;  /* 0x000030043f0085a7 */ /* 0x000ee400080010ff */
[----:B---3--:R-:W-:Y:S05]  /*a040*/  @!P0 BRA `(.L_x_119) ;  /* 0xfffffffc00f08947 */ /* 0x008fea000383ffff */
[----:B------:R-:W-:Y:S05]  /*a050*/  BRA `(.L_x_118) ;  /* 0xffffffd800807947 */ /* 0x000fea000383ffff */
.L_x_127:
[----:B-1----:R1:W3:Y:S02]  /*a060*/  SYNCS.PHASECHK.TRANS64.TRYWAIT P0, [R108+URZ+0x30], R3 ;  /* 0x000030036c0075a7 */ /* 0x0022e400080011ff */
[----:B---3--:R-:W-:Y:S05]  /*a070*/  @!P0 NANOSLEEP.SYNCS 0x989680 ;  /* 0x009896800000895d */ /* 0x008fea0003900000 */
[----:B------:R-:W3:Y:S02]  /*a080*/  @!P0 SYNCS.PHASECHK.TRANS64 P0, [R108+URZ+0x30], R3 ;  /* 0x000030036c0085a7 */ /* 0x000ee400080010ff */
[----:B---3--:R-:W-:Y:S05]  /*a090*/  @!P0 BRA `(.L_x_127) ;  /* 0xfffffffc00f08947 */ /* 0x008fea000383ffff */
[----:B------:R-:W-:Y:S05]  /*a0a0*/  BRA `(.L_x_126) ;  /* 0xffffffe400847947 */ /* 0x000fea000383ffff */
        .weak           $__internal_0_$__cuda_sm10x_tcgen05_guardrail_trap_col_being_dealloced_not_returned_by_alloc
        .type           $__internal_0_$__cuda_sm10x_tcgen05_guardrail_trap_col_being_dealloced_not_returned_by_alloc,@function
        .size           $__internal_0_$__cuda_sm10x_tcgen05_guardrail_trap_col_being_dealloced_not_returned_by_alloc,($__internal_1_$__cuda_sm10x_tcgen05_guardrail_trap_phase_invalid_during_alloc - $__internal_0_$__cuda_sm10x_tcgen05_guardrail_trap_col_being_dealloced_not_returned_by_alloc)
$__internal_0_$__cuda_sm10x_tcgen05_guardrail_trap_col_being_dealloced_not_returned_by_alloc:
[----:B------:R-:W-:Y:S05]  /*a0b0*/  BPT.TRAP 0x1 ;  /* 0x000000040000795c */ /* 0x000fea0000300000 */
[----:B------:R-:W-:-:S04]  /*a0c0*/  HFMA2 R3, -RZ, RZ, 0, 0 ;  /* 0x00000000ff037431 */ /* 0x000fc800000001ff */
[----:B------:R-:W-:Y:S05]  /*a0d0*/  RET.REL.NODEC R2 `(_ZN7cutlass13device_kernelINS_4gemm6kernel13GemmUniversalIN4cute5tupleIJiiiiEEENS1_10collective13CollectiveMmaINS1_35MainloopSm100TmaUmmaWarpSpecializedILi3ELi2ELi4ENS5_IJNS4_1CILi1EEENSA_ILi2EEESB_EEEEENS5_IJNSA_ILi64EEENSA_ILi256EEESF_EEENS_10bfloat16_tENS5_IJlSB_lEEESI_SJ_NS4_8TiledMMAINS4_8MMA_AtomIJNS4_20SM100_MMA_F16BF16_SSISI_SI_fLi64ELi256ELNS4_4UMMA5MajorE0ELSO_0ELNSN_7ScaleInE0ELSP_0EEEEEENS4_6LayoutINS5_IJSB_SB_SB_EEENS5_IJNSA_ILi0EEESU_SU_EEEEENS5_IJNS4_10UnderscoreESX_SX_EEEEENS4_23SM90_TMA_LOAD_MULTICASTENS4_14ComposedLayoutINS4_7SwizzleILi3ELi4ELi3EEENS4_18smem_ptr_flag_bitsILi16EEENSS_INS5_IJNSA_ILi8EEESF_EEENS5_IJSF_SB_EEEEEEEvNS4_8identityENS4_13SM90_TMA_LOADES1A_vS1B_EENS_8epilogue10collective18CollectiveEpilogueINS1E_23Sm100TmaWarpSpecializedILi4ELi2ELi32ELb1ELb0EEEJSH_NS5_IJNSS_ISF_SB_EES1J_EEESI_SJ_SI_SJ_NS1E_6fusion15FusionCallbacksIS1I_NS1L_17LinearCombinationISI_fSI_fLNS_15FloatRoundStyleE2EEESH_S1K_JEEENS4_5SM1004TMEM4LOAD26SM100_TMEM_LOAD_16dp256b8xES1C_S1A_NS4_17SM75_U32x4_LDSM_NENS4_14SM90_TMA_STOREES1A_NS4_17SM90_U32x4_STSM_NENS4_39AutoVectorizingCopyWithAssumedAlignmentILi128EEEEEEvvEEEEvNT_6ParamsE) ;  /* 0xffffff5c02c87950 */ /* 0x000fea0003c3ffff */
        .weak           $__internal_1_$__cuda_sm10x_tcgen05_guardrail_trap_phase_invalid_during_alloc
        .type           $__internal_1_$__cuda_sm10x_tcgen05_guardrail_trap_phase_invalid_during_alloc,@function
        .size           $__internal_1_$__cuda_sm10x_tcgen05_guardrail_trap_phase_invalid_during_alloc,($__internal_2_$__cuda_sm10x_tcgen05_guardrail_trap_unallocated_columns_being_dealloced - $__internal_1_$__cuda_sm10x_tcgen05_guardrail_trap_phase_invalid_during_alloc)
$__internal_1_$__cuda_sm10x_tcgen05_guardrail_trap_phase_invalid_during_alloc:
[----:B------:R-:W-:Y:S05]  /*a0e0*/  BPT.TRAP 0x1 ;  /* 0x000000040000795c */ /* 0x000fea0000300000 */
[----:B------:R-:W-:-:S04]  /*a0f0*/  MOV R5, 0x0 ;  /* 0x0000000000057802 */ /* 0x000fc80000000f00 */
[----:B------:R-:W-:Y:S05]  /*a100*/  RET.REL.NODEC R4 `(_ZN7cutlass13device_kernelINS_4gemm6kernel13GemmUniversalIN4cute5tupleIJiiiiEEENS1_10collective13CollectiveMmaINS1_35MainloopSm100TmaUmmaWarpSpecializedILi3ELi2ELi4ENS5_IJNS4_1CILi1EEENSA_ILi2EEESB_EEEEENS5_IJNSA_ILi64EEENSA_ILi256EEESF_EEENS_10bfloat16_tENS5_IJlSB_lEEESI_SJ_NS4_8TiledMMAINS4_8MMA_AtomIJNS4_20SM100_MMA_F16BF16_SSISI_SI_fLi64ELi256ELNS4_4UMMA5MajorE0ELSO_0ELNSN_7ScaleInE0ELSP_0EEEEEENS4_6LayoutINS5_IJSB_SB_SB_EEENS5_IJNSA_ILi0EEESU_SU_EEEEENS5_IJNS4_10UnderscoreESX_SX_EEEEENS4_23SM90_TMA_LOAD_MULTICASTENS4_14ComposedLayoutINS4_7SwizzleILi3ELi4ELi3EEENS4_18smem_ptr_flag_bitsILi16EEENSS_INS5_IJNSA_ILi8EEESF_EEENS5_IJSF_SB_EEEEEEEvNS4_8identityENS4_13SM90_TMA_LOADES1A_vS1B_EENS_8epilogue10collective18CollectiveEpilogueINS1E_23Sm100TmaWarpSpecializedILi4ELi2ELi32ELb1ELb0EEEJSH_NS5_IJNSS_ISF_SB_EES1J_EEESI_SJ_SI_SJ_NS1E_6fusion15FusionCallbacksIS1I_NS1L_17LinearCombinationISI_fSI_fLNS_15FloatRoundStyleE2EEESH_S1K_JEEENS4_5SM1004TMEM4LOAD26SM100_TMEM_LOAD_16dp256b8xES1C_S1A_NS4_17SM75_U32x4_LDSM_NENS4_14SM90_TMA_STOREES1A_NS4_17SM90_U32x4_STSM_NENS4_39AutoVectorizingCopyWithAssumedAlignmentILi128EEEEEEvvEEEEvNT_6ParamsE) ;  /* 0xffffff5c04bc7950 */ /* 0x000fea0003c3ffff */
        .weak           $__internal_2_$__cuda_sm10x_tcgen05_guardrail_trap_unallocated_columns_being_dealloced
        .type           $__internal_2_$__cuda_sm10x_tcgen05_guardrail_trap_unallocated_columns_being_dealloced,@function
        .size           $__internal_2_$__cuda_sm10x_tcgen05_guardrail_trap_unallocated_columns_being_dealloced,(.L_x_180 - $__internal_2_$__cuda_sm10x_tcgen05_guardrail_trap_unallocated_columns_being_dealloced)
$__internal_2_$__cuda_sm10x_tcgen05_guardrail_trap_unallocated_columns_being_dealloced:
[----:B------:R-:W-:Y:S05]  /*a110*/  BPT.TRAP 0x1 ;  /* 0x000000040000795c */ /* 0x000fea0000300000 */
[----:B------:R-:W-:-:S04]  /*a120*/  HFMA2 R3, -RZ, RZ, 0, 0 ;  /* 0x00000000ff037431 */ /* 0x000fc800000001ff */
[----:B------:R-:W-:Y:S05]  /*a130*/  RET.REL.NODEC R2 `(_ZN7cutlass13device_kernelINS_4gemm6kernel13GemmUniversalIN4cute5tupleIJiiiiEEENS1_10collective13CollectiveMmaINS1_35MainloopSm100TmaUmmaWarpSpecializedILi3ELi2ELi4ENS5_IJNS4_1CILi1EEENSA_ILi2EEESB_EEEEENS5_IJNSA_ILi64EEENSA_ILi256EEESF_EEENS_10bfloat16_tENS5_IJlSB_lEEESI_SJ_NS4_8TiledMMAINS4_8MMA_AtomIJNS4_20SM100_MMA_F16BF16_SSISI_SI_fLi64ELi256ELNS4_4UMMA5MajorE0ELSO_0ELNSN_7ScaleInE0ELSP_0EEEEEENS4_6LayoutINS5_IJSB_SB_SB_EEENS5_IJNSA_ILi0EEESU_SU_EEEEENS5_IJNS4_10UnderscoreESX_SX_EEEEENS4_23SM90_TMA_LOAD_MULTICASTENS4_14ComposedLayoutINS4_7SwizzleILi3ELi4ELi3EEENS4_18smem_ptr_flag_bitsILi16EEENSS_INS5_IJNSA_ILi8EEESF_EEENS5_IJSF_SB_EEEEEEEvNS4_8identityENS4_13SM90_TMA_LOADES1A_vS1B_EENS_8epilogue10collective18CollectiveEpilogueINS1E_23Sm100TmaWarpSpecializedILi4ELi2ELi32ELb1ELb0EEEJSH_NS5_IJNSS_ISF_SB_EES1J_EEESI_SJ_SI_SJ_NS1E_6fusion15FusionCallbacksIS1I_NS1L_17LinearCombinationISI_fSI_fLNS_15FloatRoundStyleE2EEESH_S1K_JEEENS4_5SM1004TMEM4LOAD26SM100_TMEM_LOAD_16dp256b8xES1C_S1A_NS4_17SM75_U32x4_LDSM_NENS4_14SM90_TMA_STOREES1A_NS4_17SM90_U32x4_STSM_NENS4_39AutoVectorizingCopyWithAssumedAlignmentILi128EEEEEEvvEEEEvNT_6ParamsE) ;  /* 0xffffff5c02b07950 */ /* 0x000fea0003c3ffff */
.L_x_179:
[----:B------:R-:W-:-:S00]  /*a140*/  BRA `(.L_x_179) ;  /* 0xfffffffc00fc7947 */ /* 0x000fc0000383ffff */
[----:B------:R-:W-:-:S00]  /*a150*/  NOP ;  /* 0x0000000000007918 */ /* 0x000fc00000000000 */
        /* <DEDUP_REMOVED lines=10> */
.L_x_180:


//--------------------- .nv.global.init           --------------------------
	.section	.nv.global.init,"aw",@progbits
.nv.global.init:
	.type		$str$27,@object
	.size		$str$27,($str$28 - $str$27)
$str$27:
        /*0000*/ 	.byte	0x28, 0x61, 0x64, 0x64, 0x72, 0x65, 0x73, 0x73, 0x20, 0x26, 0x20, 0x6d, 0x61, 0x73, 0x6b, 0x29
        /*0010*/ 	.byte	0x20, 0x3d, 0x3d, 0x20, 0x30, 0x00
	.type		$str$28,@object
	.size		$str$28,($str$26 - $str$28)
$str$28:
        /*0016*/ 	.byte	0x2f, 0x74, 0x6d, 0x70, 0x2f, 0x63, 0x75, 0x74, 0x6c, 0x61, 0x73, 0x73, 0x5f, 0x73, 0x77, 0x65
        /*0026*/ 	.byte	0x65, 0x70, 0x5f, 0x73, 0x72, 0x63, 0x2f, 0x69, 0x6e, 0x63, 0x6c, 0x75, 0x64, 0x65, 0x2f, 0x63
        /*0036*/ 	.byte	0x75, 0x74, 0x65, 0x2f, 0x70, 0x6f, 0x69, 0x6e, 0x74, 0x65, 0x72, 0x5f, 0x66, 0x6c, 0x61, 0x67
        /*0046*/ 	.byte	0x67, 0x65, 0x64, 0x2e, 0x68, 0x70, 0x70, 0x00
	.type		$str$26,@object
	.size		$str$26,($str$25 - $str$26)
$str$26:
        /*004e*/ 	.byte	0x2f, 0x74, 0x6d, 0x70, 0x2f, 0x63, 0x75, 0x74, 0x6c, 0x61, 0x73, 0x73, 0x5f, 0x73, 0x77, 0x65
        /*005e*/ 	.byte	0x65, 0x70, 0x5f, 0x73, 0x72, 0x63, 0x2f, 0x69, 0x6e, 0x63, 0x6c, 0x75, 0x64, 0x65, 0x2f, 0x63
        /*006e*/ 	.byte	0x75, 0x74, 0x65, 0x2f, 0x61, 0x74, 0x6f, 0x6d, 0x2f, 0x63, 0x6f, 0x70, 0x79, 0x5f, 0x74, 0x72
        /*007e*/ 	.byte	0x61, 0x69, 0x74, 0x73, 0x5f, 0x73, 0x6d, 0x31, 0x30, 0x30, 0x2e, 0x68, 0x70, 0x70, 0x00
	.type		$str$25,@object
	.size		$str$25,(__unnamed_1 - $str$25)
$str$25:
        /*008d*/ 	.byte	0x28, 0x28, 0x75, 0x69, 0x6e, 0x74, 0x33, 0x32, 0x5f, 0x74, 0x28, 0x74, 0x68, 0x72, 0x65, 0x61
        /*009d*/ 	.byte	0x64, 0x49, 0x64, 0x78, 0x2e, 0x78, 0x29, 0x20, 0x2f, 0x20, 0x33, 0x32, 0x29, 0x20, 0x25, 0x20
        /*00ad*/ 	.byte	0x34, 0x29, 0x20, 0x3d, 0x3d, 0x20, 0x28, 0x28, 0x28, 0x74, 0x6d, 0x65, 0x6d, 0x5f, 0x61, 0x64
        /*00bd*/ 	.byte	0x64, 0x72, 0x20, 0x3e, 0x3e, 0x20, 0x31, 0x36, 0x29, 0x20, 0x2f, 0x20, 0x33, 0x32, 0x29, 0x20
        /*00cd*/ 	.byte	0x25, 0x20, 0x34, 0x29, 0x00
	.type		__unnamed_1,@object
	.size		__unnamed_1,(__unnamed_2 - __unnamed_1)
__unnamed_1:
        /*00d2*/ 	.byte	0x61, 0x75, 0x74, 0x6f, 0x20, 0x63, 0x75, 0x74, 0x65, 0x3a, 0x3a, 0x61, 0x73, 0x5f, 0x70, 0x6f
        /* <DEDUP_REMOVED lines=24> */
        /*0262*/ 	.byte	0x30, 0x39, 0x36, 0x3e, 0x3e, 0x3e, 0x3e, 0x5d, 0x00
	.type		__unnamed_2,@object
	.size		__unnamed_2,(.L_2 - __unnamed_2)
__unnamed_2:
        /* <DEDUP_REMOVED lines=46> */
        /*054b*/ 	.byte	0x75, 0x74, 0x65, 0x3a, 0x3a, 0x43, 0x3c, 0x30, 0x3e, 0x3e, 0x3e, 0x3e, 0x5d, 0x00
.L_2:


//--------------------- .nv.shared._ZN7cutlass13device_kernelINS_4gemm6kernel13GemmUniversalIN4cute5tupleIJiiiiEEENS1_10collective13CollectiveMmaINS1_35MainloopSm100TmaUmmaWarpSpecializedILi3ELi2ELi4ENS5_IJNS4_1CILi1EEENSA_ILi2EEESB_EEEEENS5_IJNSA_ILi64EEENSA_ILi256EEESF_EEENS_10bfloat16_tENS5_IJlSB_lEEESI_SJ_NS4_8TiledMMAINS4_8MMA_AtomIJNS4_20SM100_MMA_F16BF16_SSISI_SI_fLi64ELi256ELNS4_4UMMA5MajorE0ELSO_0ELNSN_7ScaleInE0ELSP_0EEEEEENS4_6LayoutINS5_IJSB_SB_SB_EEENS5_IJNSA_ILi0EEESU_SU_EEEEENS5_IJNS4_10UnderscoreESX_SX_EEEEENS4_23SM90_TMA_LOAD_MULTICASTENS4_14ComposedLayoutINS4_7SwizzleILi3ELi4ELi3EEENS4_18smem_ptr_flag_bitsILi16EEENSS_INS5_IJNSA_ILi8EEESF_EEENS5_IJSF_SB_EEEEEEEvNS4_8identityENS4_13SM90_TMA_LOADES1A_vS1B_EENS_8epilogue10collective18CollectiveEpilogueINS1E_23Sm100TmaWarpSpecializedILi4ELi2ELi32ELb1ELb0EEEJSH_NS5_IJNSS_ISF_SB_EES1J_EEESI_SJ_SI_SJ_NS1E_6fusion15FusionCallbacksIS1I_NS1L_17LinearCombinationISI_fSI_fLNS_15FloatRoundStyleE2EEESH_S1K_JEEENS4_5SM1004TMEM4LOAD26SM100_TMEM_LOAD_16dp256b8xES1C_S1A_NS4_17SM75_U32x4_LDSM_NENS4_14SM90_TMA_STOREES1A_NS4_17SM90_U32x4_STSM_NENS4_39AutoVectorizingCopyWithAssumedAlignmentILi128EEEEEEvvEEEEvNT_6ParamsE --------------------------
	.section	.nv.shared._ZN7cutlass13device_kernelINS_4gemm6kernel13GemmUniversalIN4cute5tupleIJiiiiEEENS1_10collective13CollectiveMmaINS1_35MainloopSm100TmaUmmaWarpSpecializedILi3ELi2ELi4ENS5_IJNS4_1CILi1EEENSA_ILi2EEESB_EEEEENS5_IJNSA_ILi64EEENSA_ILi256EEESF_EEENS_10bfloat16_tENS5_IJlSB_lEEESI_SJ_NS4_8TiledMMAINS4_8MMA_AtomIJNS4_20SM100_MMA_F16BF16_SSISI_SI_fLi64ELi256ELNS4_4UMMA5MajorE0ELSO_0ELNSN_7ScaleInE0ELSP_0EEEEEENS4_6LayoutINS5_IJSB_SB_SB_EEENS5_IJNSA_ILi0EEESU_SU_EEEEENS5_IJNS4_10UnderscoreESX_SX_EEEEENS4_23SM90_TMA_LOAD_MULTICASTENS4_14ComposedLayoutINS4_7SwizzleILi3ELi4ELi3EEENS4_18smem_ptr_flag_bitsILi16EEENSS_INS5_IJNSA_ILi8EEESF_EEENS5_IJSF_SB_EEEEEEEvNS4_8identityENS4_13SM90_TMA_LOADES1A_vS1B_EENS_8epilogue10collective18CollectiveEpilogueINS1E_23Sm100TmaWarpSpecializedILi4ELi2ELi32ELb1ELb0EEEJSH_NS5_IJNSS_ISF_SB_EES1J_EEESI_SJ_SI_SJ_NS1E_6fusion15FusionCallbacksIS1I_NS1L_17LinearCombinationISI_fSI_fLNS_15FloatRoundStyleE2EEESH_S1K_JEEENS4_5SM1004TMEM4LOAD26SM100_TMEM_LOAD_16dp256b8xES1C_S1A_NS4_17SM75_U32x4_LDSM_NENS4_14SM90_TMA_STOREES1A_NS4_17SM90_U32x4_STSM_NENS4_39AutoVectorizingCopyWithAssumedAlignmentILi128EEEEEEvvEEEEvNT_6ParamsE,"aw",@nobits
	.sectionflags	@""
	.align	16
	.zero		1024


//--------------------- .nv.shared.reserved.0     --------------------------
	.section	.nv.shared.reserved.0,"aw",@nobits
	.weak		__nv_reservedSMEM_offset_0_alias
	.size		__nv_reservedSMEM_offset_0_alias, 0, 64
	.other		__nv_reservedSMEM_offset_0_alias,@"STO_CUDA_RESERVED_SHARED STV_DEFAULT"
__nv_reservedSMEM_offset_0_alias:
	.zero		0
.nv.shared.reserved.0:
	.zero		64
	.weak		__nv_reservedSMEM_tcgen05_partition
	.type		__nv_reservedSMEM_tcgen05_partition,@object
	.size		__nv_reservedSMEM_tcgen05_partition,(.L_0 - __nv_reservedSMEM_tcgen05_partition)
__nv_reservedSMEM_tcgen05_partition:
	.zero		32
.L_0:


//--------------------- .nv.global                --------------------------
	.section	.nv.global,"aw",@nobits
.nv.global:
	.type		_ZN39_INTERNAL_7c23f1cc_4_k_cu_19454eca_81264cute1_E,@object
	.size		_ZN39_INTERNAL_7c23f1cc_4_k_cu_19454eca_81264cute1_E,(_ZN39_INTERNAL_7c23f1cc_4_k_cu_19454eca_81264cuda3std3__45__cpo6cbeginE - _ZN39_INTERNAL_7c23f1cc_4_k_cu_19454eca_81264cute1_E)
_ZN39_INTERNAL_7c23f1cc_4_k_cu_19454eca_81264cute1_E:
	.zero		1
	.type		_ZN39_INTERNAL_7c23f1cc_4_k_cu_19454eca_81264cuda3std3__45__cpo6cbeginE,@object
	.size		_ZN39_INTERNAL_7c23f1cc_4_k_cu_19454eca_81264cuda3std3__45__cpo6cbeginE,(_ZN39_INTERNAL_7c23f1cc_4_k_cu_19454eca_81264cuda3std3__48in_placeE - _ZN39_INTERNAL_7c23f1cc_4_k_cu_19454eca_81264cuda3std3__45__cpo6cbeginE)
_ZN39_INTERNAL_7c23f1cc_4_k_cu_19454eca_81264cuda3std3__45__cpo6cbeginE:
	.zero		1
	.type		_ZN39_INTERNAL_7c23f1cc_4_k_cu_19454eca_81264cuda3std3__48in_placeE,@object
	.size		_ZN39_INTERNAL_7c23f1cc_4_k_cu_19454eca_81264cuda3std3__48in_placeE,(_ZN39_INTERNAL_7c23f1cc_4_k_cu_19454eca_81264cuda3std6ranges3__45__cpo9iter_moveE - _ZN39_INTERNAL_7c23f1cc_4_k_cu_19454eca_81264cuda3std3__48in_placeE)
_ZN39_INTERNAL_7c23f1cc_4_k_cu_19454eca_81264cuda3std3__48in_placeE:
	.zero		1
	.type		_ZN39_INTERNAL_7c23f1cc_4_k_cu_19454eca_81264cuda3std6ranges3__45__cpo9iter_moveE,@object
	.size		_ZN39_INTERNAL_7c23f1cc_4_k_cu_19454eca_81264cuda3std6ranges3__45__cpo9iter_moveE,(_ZN39_INTERNAL_7c23f1cc_4_k_cu_19454eca_81264cuda3std3__45__cpo5beginE - _ZN39_INTERNAL_7c23f1cc_4_k_cu_19454eca_81264cuda3std6ranges3__45__cpo9iter_moveE)
_ZN39_INTERNAL_7c23f1cc_4_k_cu_19454eca_81264cuda3std6ranges3__45__cpo9iter_moveE:
	.zero		1
	.type		_ZN39_INTERNAL_7c23f1cc_4_k_cu_19454eca_81264cuda3std3__45__cpo5beginE,@object
	.size		_ZN39_INTERNAL_7c23f1cc_4_k_cu_19454eca_81264cuda3std3__45__cpo5beginE,(_ZN39_INTERNAL_7c23f1cc_4_k_cu_19454eca_81264cuda3std3__441_GLOBAL__N__7c23f1cc_4_k_cu_19454eca_81266ignoreE - _ZN39_INTERNAL_7c23f1cc_4_k_cu_19454eca_81264cuda3std3__45__cpo5beginE)
_ZN39_INTERNAL_7c23f1cc_4_k_cu_19454eca_81264cuda3std3__45__cpo5beginE:
	.zero		1
	.type		_ZN39_INTERNAL_7c23f1cc_4_k_cu_19454eca_81264cuda3std3__441_GLOBAL__N__7c23f1cc_4_k_cu_19454eca_81266ignoreE,@object
	.size		_ZN39_INTERNAL_7c23f1cc_4_k_cu_19454eca_81264cuda3std3__441_GLOBAL__N__7c23f1cc_4_k_cu_19454eca_81266ignoreE,(_ZN39_INTERNAL_7c23f1cc_4_k_cu_19454eca_81264cute7productE - _ZN39_INTERNAL_7c23f1cc_4_k_cu_19454eca_81264cuda3std3__441_GLOBAL__N__7c23f1cc_4_k_cu_19454eca_81266ignoreE)
_ZN39_INTERNAL_7c23f1cc_4_k_cu_19454eca_81264cuda3std3__441_GLOBAL__N__7c23f1cc_4_k_cu_19454eca_81266ignoreE:
	.zero		1
	.type		_ZN39_INTERNAL_7c23f1cc_4_k_cu_19454eca_81264cute7productE,@object
	.size		_ZN39_INTERNAL_7c23f1cc_4_k_cu_19454eca_81264cute7productE,(_ZN39_INTERNAL_7c23f1cc_4_k_cu_19454eca_81264cuda3std3__45__cpo3endE - _ZN39_INTERNAL_7c23f1cc_4_k_cu_19454eca_81264cute7productE)
_ZN39_INTERNAL_7c23f1cc_4_k_cu_19454eca_81264cute7productE:
	.zero		1
	.type		_ZN39_INTERNAL_7c23f1cc_4_k_cu_19454eca_81264cuda3std3__45__cpo3endE,@object
	.size		_ZN39_INTERNAL_7c23f1cc_4_k_cu_19454eca_81264cuda3std3__45__cpo3endE,(_ZN39_INTERNAL_7c23f1cc_4_k_cu_19454eca_81264cuda3std3__419piecewise_constructE - _ZN39_INTERNAL_7c23f1cc_4_k_cu_19454eca_81264cuda3std3__45__cpo3endE)
_ZN39_INTERNAL_7c23f1cc_4_k_cu_19454eca_81264cuda3std3__45__cpo3endE:
	.zero		1
	.type		_ZN39_INTERNAL_7c23f1cc_4_k_cu_19454eca_81264cuda3std3__419piecewise_constructE,@object
	.size		_ZN39_INTERNAL_7c23f1cc_4_k_cu_19454eca_81264cuda3std3__419piecewise_constructE,(_ZN39_INTERNAL_7c23f1cc_4_k_cu_19454eca_81264cuda3std3__45__cpo4cendE - _ZN39_INTERNAL_7c23f1cc_4_k_cu_19454eca_81264cuda3std3__419piecewise_constructE)
_ZN39_INTERNAL_7c23f1cc_4_k_cu_19454eca_81264cuda3std3__419piecewise_constructE:
	.zero		1
	.type		_ZN39_INTERNAL_7c23f1cc_4_k_cu_19454eca_81264cuda3std3__45__cpo4cendE,@object
	.size		_ZN39_INTERNAL_7c23f1cc_4_k_cu_19454eca_81264cuda3std3__45__cpo4cendE,(_ZN39_INTERNAL_7c23f1cc_4_k_cu_19454eca_81264cuda3std6ranges3__45__cpo4swapE - _ZN39_INTERNAL_7c23f1cc_4_k_cu_19454eca_81264cuda3std3__45__cpo4cendE)
_ZN39_INTERNAL_7c23f1cc_4_k_cu_19454eca_81264cuda3std3__45__cpo4cendE:
	.zero		1
	.type		_ZN39_INTERNAL_7c23f1cc_4_k_cu_19454eca_81264cuda3std6ranges3__45__cpo4swapE,@object
	.size		_ZN39_INTERNAL_7c23f1cc_4_k_cu_19454eca_81264cuda3std6ranges3__45__cpo4swapE,(.L_10 - _ZN39_INTERNAL_7c23f1cc_4_k_cu_19454eca_81264cuda3std6ranges3__45__cpo4swapE)
_ZN39_INTERNAL_7c23f1cc_4_k_cu_19454eca_81264cuda3std6ranges3__45__cpo4swapE:
	.zero		1
.L_10:


//--------------------- .nv.constant0._ZN7cutlass13device_kernelINS_4gemm6kernel13GemmUniversalIN4cute5tupleIJiiiiEEENS1_10collective13CollectiveMmaINS1_35MainloopSm100TmaUmmaWarpSpecializedILi3ELi2ELi4ENS5_IJNS4_1CILi1EEENSA_ILi2EEESB_EEEEENS5_IJNSA_ILi64EEENSA_ILi256EEESF_EEENS_10bfloat16_tENS5_IJlSB_lEEESI_SJ_NS4_8TiledMMAINS4_8MMA_AtomIJNS4_20SM100_MMA_F16BF16_SSISI_SI_fLi64ELi256ELNS4_4UMMA5MajorE0ELSO_0ELNSN_7ScaleInE0ELSP_0EEEEEENS4_6LayoutINS5_IJSB_SB_SB_EEENS5_IJNSA_ILi0EEESU_SU_EEEEENS5_IJNS4_10UnderscoreESX_SX_EEEEENS4_23SM90_TMA_LOAD_MULTICASTENS4_14ComposedLayoutINS4_7SwizzleILi3ELi4ELi3EEENS4_18smem_ptr_flag_bitsILi16EEENSS_INS5_IJNSA_ILi8EEESF_EEENS5_IJSF_SB_EEEEEEEvNS4_8identityENS4_13SM90_TMA_LOADES1A_vS1B_EENS_8epilogue10collective18CollectiveEpilogueINS1E_23Sm100TmaWarpSpecializedILi4ELi2ELi32ELb1ELb0EEEJSH_NS5_IJNSS_ISF_SB_EES1J_EEESI_SJ_SI_SJ_NS1E_6fusion15FusionCallbacksIS1I_NS1L_17LinearCombinationISI_fSI_fLNS_15FloatRoundStyleE2EEESH_S1K_JEEENS4_5SM1004TMEM4LOAD26SM100_TMEM_LOAD_16dp256b8xES1C_S1A_NS4_17SM75_U32x4_LDSM_NENS4_14SM90_TMA_STOREES1A_NS4_17SM90_U32x4_STSM_NENS4_39AutoVectorizingCopyWithAssumedAlignmentILi128EEEEEEvvEEEEvNT_6ParamsE --------------------------
	.section	.nv.constant0._ZN7cutlass13device_kernelINS_4gemm6kernel13GemmUniversalIN4cute5tupleIJiiiiEEENS1_10collective13CollectiveMmaINS1_35MainloopSm100TmaUmmaWarpSpecializedILi3ELi2ELi4ENS5_IJNS4_1CILi1EEENSA_ILi2EEESB_EEEEENS5_IJNSA_ILi64EEENSA_ILi256EEESF_EEENS_10bfloat16_tENS5_IJlSB_lEEESI_SJ_NS4_8TiledMMAINS4_8MMA_AtomIJNS4_20SM100_MMA_F16BF16_SSISI_SI_fLi64ELi256ELNS4_4UMMA5MajorE0ELSO_0ELNSN_7ScaleInE0ELSP_0EEEEEENS4_6LayoutINS5_IJSB_SB_SB_EEENS5_IJNSA_ILi0EEESU_SU_EEEEENS5_IJNS4_10UnderscoreESX_SX_EEEEENS4_23SM90_TMA_LOAD_MULTICASTENS4_14ComposedLayoutINS4_7SwizzleILi3ELi4ELi3EEENS4_18smem_ptr_flag_bitsILi16EEENSS_INS5_IJNSA_ILi8EEESF_EEENS5_IJSF_SB_EEEEEEEvNS4_8identityENS4_13SM90_TMA_LOADES1A_vS1B_EENS_8epilogue10collective18CollectiveEpilogueINS1E_23Sm100TmaWarpSpecializedILi4ELi2ELi32ELb1ELb0EEEJSH_NS5_IJNSS_ISF_SB_EES1J_EEESI_SJ_SI_SJ_NS1E_6fusion15FusionCallbacksIS1I_NS1L_17LinearCombinationISI_fSI_fLNS_15FloatRoundStyleE2EEESH_S1K_JEEENS4_5SM1004TMEM4LOAD26SM100_TMEM_LOAD_16dp256b8xES1C_S1A_NS4_17SM75_U32x4_LDSM_NENS4_14SM90_TMA_STOREES1A_NS4_17SM90_U32x4_STSM_NENS4_39AutoVectorizingCopyWithAssumedAlignmentILi128EEEEEEvvEEEEvNT_6ParamsE,"a",@progbits
	.sectionflags	@""
	.align	4
.nv.constant0._ZN7cutlass13device_kernelINS_4gemm6kernel13GemmUniversalIN4cute5tupleIJiiiiEEENS1_10collective13CollectiveMmaINS1_35MainloopSm100TmaUmmaWarpSpecializedILi3ELi2ELi4ENS5_IJNS4_1CILi1EEENSA_ILi2EEESB_EEEEENS5_IJNSA_ILi64EEENSA_ILi256EEESF_EEENS_10bfloat16_tENS5_IJlSB_lEEESI_SJ_NS4_8TiledMMAINS4_8MMA_AtomIJNS4_20SM100_MMA_F16BF16_SSISI_SI_fLi64ELi256ELNS4_4UMMA5MajorE0ELSO_0ELNSN_7ScaleInE0ELSP_0EEEEEENS4_6LayoutINS5_IJSB_SB_SB_EEENS5_IJNSA_ILi0EEESU_SU_EEEEENS5_IJNS4_10UnderscoreESX_SX_EEEEENS4_23SM90_TMA_LOAD_MULTICASTENS4_14ComposedLayoutINS4_7SwizzleILi3ELi4ELi3EEENS4_18smem_ptr_flag_bitsILi16EEENSS_INS5_IJNSA_ILi8EEESF_EEENS5_IJSF_SB_EEEEEEEvNS4_8identityENS4_13SM90_TMA_LOADES1A_vS1B_EENS_8epilogue10collective18CollectiveEpilogueINS1E_23Sm100TmaWarpSpecializedILi4ELi2ELi32ELb1ELb0EEEJSH_NS5_IJNSS_ISF_SB_EES1J_EEESI_SJ_SI_SJ_NS1E_6fusion15FusionCallbacksIS1I_NS1L_17LinearCombinationISI_fSI_fLNS_15FloatRoundStyleE2EEESH_S1K_JEEENS4_5SM1004TMEM4LOAD26SM100_TMEM_LOAD_16dp256b8xES1C_S1A_NS4_17SM75_U32x4_LDSM_NENS4_14SM90_TMA_STOREES1A_NS4_17SM90_U32x4_STSM_NENS4_39AutoVectorizingCopyWithAssumedAlignmentILi128EEEEEEvvEEEEvNT_6ParamsE:
	.zero		2944


//--------------------- SYMBOLS --------------------------

	.type		.nv.reservedSmem.offset0,@object
	.size		.nv.reservedSmem.offset0,0x4
	.type		.nv.reservedSmem.cap,@object
	.size		.nv.reservedSmem.cap,0x4
	.type		__assertfail,@function
